	.target	sm_100a

	.elftype	@"ET_EXEC"


//--------------------- .note.nv.tkinfo           --------------------------
	.section	.note.nv.tkinfo,"",@"SHT_NOTE"
	.sectionflags	@"SHF_NOTE_NV_TKINFO"
	.tkinfo
        /*0018*/ 	.word	0x00000081
        /*0030*/ 	.string	""
        /*0030*/ 	.string	"ptxas-blackwell"
        /*0030*/ 	.string	"Cuda compilation tools, release 12.9, V12.9.86"
        /*0030*/ 	.string	"Build cuda_12.9.r12.9/compiler.36037853_0"
        /*0030*/ 	.string	"-v  -suppress-debug-info  -lineinfo  -arch sm_100a "



//--------------------- .note.nv.cuver            --------------------------
	.section	.note.nv.cuver,"",@"SHT_NOTE"
	.sectionflags	@"SHF_NOTE_NV_CUVER"
        /*0018*/ 	.short	0x0001
        /*001a*/ 	.short	0x0064
        /*001c*/ 	.short	0x0001
        /*001e*/ 	.short	0x0000
        /*0020*/ 	.short	0x0001
        /*0022*/ 	.short	0x0000


//--------------------- .nv.info                  --------------------------
	.section	.nv.info,"",@"SHT_CUDA_INFO"
	.align	4


	//----- nvinfo : EIATTR_REGCOUNT
	.align		4
        /*0000*/ 	.byte	0x04, 0x2f
        /*0002*/ 	.short	(.L_4 - .L_3)
	.align		4
.L_3:
        /*0004*/ 	.word	index@(gluon_tcgen05)
        /*0008*/ 	.word	0x00000087


	//----- nvinfo : EIATTR_FRAME_SIZE
	.align		4
.L_4:
        /*000c*/ 	.byte	0x04, 0x11
        /*000e*/ 	.short	(.L_6 - .L_5)
	.align		4
.L_5:
        /*0010*/ 	.word	index@($__internal_2_$__cuda_sm10x_tcgen05_guardrail_trap_unallocated_columns_being_dealloced)
        /*0014*/ 	.word	0x00000000


	//----- nvinfo : EIATTR_FRAME_SIZE
	.align		4
.L_6:
        /*0018*/ 	.byte	0x04, 0x11
        /*001a*/ 	.short	(.L_8 - .L_7)
	.align		4
.L_7:
        /*001c*/ 	.word	index@($__internal_1_$__cuda_sm10x_tcgen05_guardrail_trap_phase_invalid_during_alloc)
        /*0020*/ 	.word	0x00000000


	//----- nvinfo : EIATTR_FRAME_SIZE
	.align		4
.L_8:
        /*0024*/ 	.byte	0x04, 0x11
        /*0026*/ 	.short	(.L_10 - .L_9)
	.align		4
.L_9:
        /*0028*/ 	.word	index@($__internal_0_$__cuda_sm10x_tcgen05_guardrail_trap_col_being_dealloced_not_returned_by_alloc)
        /*002c*/ 	.word	0x00000000


	//----- nvinfo : EIATTR_FRAME_SIZE
	.align		4
.L_10:
        /*0030*/ 	.byte	0x04, 0x11
        /*0032*/ 	.short	(.L_12 - .L_11)
	.align		4
.L_11:
        /*0034*/ 	.word	index@(gluon_tcgen05)
        /*0038*/ 	.word	0x00000000


	//----- nvinfo : EIATTR_MIN_STACK_SIZE
	.align		4
.L_12:
        /*003c*/ 	.byte	0x04, 0x12
        /*003e*/ 	.short	(.L_14 - .L_13)
	.align		4
.L_13:
        /*0040*/ 	.word	index@(gluon_tcgen05)
        /*0044*/ 	.word	0x00000000
.L_14:


//--------------------- .nv.info.gluon_tcgen05    --------------------------
	.section	.nv.info.gluon_tcgen05,"",@"SHT_CUDA_INFO"
	.sectionflags	@""
	.align	4


	//----- nvinfo : EIATTR_CUDA_API_VERSION
	.align		4
        /*0000*/ 	.byte	0x04, 0x37
        /*0002*/ 	.short	(.L_16 - .L_15)
.L_15:
        /*0004*/ 	.word	0x00000081


	//----- nvinfo : EIATTR_KPARAM_INFO
	.align		4
.L_16:
        /*0008*/ 	.byte	0x04, 0x17
        /*000a*/ 	.short	(.L_18 - .L_17)
.L_17:
        /*000c*/ 	.word	0x00000000
        /*0010*/ 	.short	0x000a
        /*0012*/ 	.short	0x0048
        /*0014*/ 	.byte	0x00, 0xf4, 0x21, 0x00


	//----- nvinfo : EIATTR_KPARAM_INFO
	.align		4
.L_18:
        /*0018*/ 	.byte	0x04, 0x17
        /*001a*/ 	.short	(.L_20 - .L_19)
.L_19:
        /*001c*/ 	.word	0x00000000
        /*0020*/ 	.short	0x0009
        /*0022*/ 	.short	0x0040
        /*0024*/ 	.byte	0x00, 0xf4, 0x21, 0x00


	//----- nvinfo : EIATTR_KPARAM_INFO
	.align		4
.L_20:
        /*0028*/ 	.byte	0x04, 0x17
        /*002a*/ 	.short	(.L_22 - .L_21)
.L_21:
        /*002c*/ 	.word	0x00000000
        /*0030*/ 	.short	0x0008
        /*0032*/ 	.short	0x0038
        /*0034*/ 	.byte	0x00, 0xf0, 0x21, 0x00


	//----- nvinfo : EIATTR_KPARAM_INFO
	.align		4
.L_22:
        /*0038*/ 	.byte	0x04, 0x17
        /*003a*/ 	.short	(.L_24 - .L_23)
.L_23:
        /*003c*/ 	.word	0x00000000
        /*0040*/ 	.short	0x0007
        /*0042*/ 	.short	0x0030
        /*0044*/ 	.byte	0x00, 0xf0, 0x21, 0x00


	//----- nvinfo : EIATTR_KPARAM_INFO
	.align		4
.L_24:
        /*0048*/ 	.byte	0x04, 0x17
        /*004a*/ 	.short	(.L_26 - .L_25)
.L_25:
        /*004c*/ 	.word	0x00000000
        /*0050*/ 	.short	0x0006
        /*0052*/ 	.short	0x0028
        /*0054*/ 	.byte	0x00, 0xf0, 0x21, 0x00


	//----- nvinfo : EIATTR_KPARAM_INFO
	.align		4
.L_26:
        /*0058*/ 	.byte	0x04, 0x17
        /*005a*/ 	.short	(.L_28 - .L_27)
.L_27:
        /*005c*/ 	.word	0x00000000
        /*0060*/ 	.short	0x0005
        /*0062*/ 	.short	0x0020
        /*0064*/ 	.byte	0x00, 0xf0, 0x11, 0x00


	//----- nvinfo : EIATTR_KPARAM_INFO
	.align		4
.L_28:
        /*0068*/ 	.byte	0x04, 0x17
        /*006a*/ 	.short	(.L_30 - .L_29)
.L_29:
        /*006c*/ 	.word	0x00000000
        /*0070*/ 	.short	0x0004
        /*0072*/ 	.short	0x001c
        /*0074*/ 	.byte	0x00, 0xf0, 0x11, 0x00


	//----- nvinfo : EIATTR_KPARAM_INFO
	.align		4
.L_30:
        /*0078*/ 	.byte	0x04, 0x17
        /*007a*/ 	.short	(.L_32 - .L_31)
.L_31:
        /*007c*/ 	.word	0x00000000
        /*0080*/ 	.short	0x0003
        /*0082*/ 	.short	0x0018
        /*0084*/ 	.byte	0x00, 0xf0, 0x11, 0x00


	//----- nvinfo : EIATTR_KPARAM_INFO
	.align		4
.L_32:
        /*0088*/ 	.byte	0x04, 0x17
        /*008a*/ 	.short	(.L_34 - .L_33)
.L_33:
        /*008c*/ 	.word	0x00000000
        /*0090*/ 	.short	0x0002
        /*0092*/ 	.short	0x0010
        /*0094*/ 	.byte	0x00, 0xf4, 0x21, 0x00


	//----- nvinfo : EIATTR_KPARAM_INFO
	.align		4
.L_34:
        /*0098*/ 	.byte	0x04, 0x17
        /*009a*/ 	.short	(.L_36 - .L_35)
.L_35:
        /*009c*/ 	.word	0x00000000
        /*00a0*/ 	.short	0x0001
        /*00a2*/ 	.short	0x0008
        /*00a4*/ 	.byte	0x00, 0xf4, 0x21, 0x00


	//----- nvinfo : EIATTR_KPARAM_INFO
	.align		4
.L_36:
        /*00a8*/ 	.byte	0x04, 0x17
        /*00aa*/ 	.short	(.L_38 - .L_37)
.L_37:
        /*00ac*/ 	.word	0x00000000
        /*00b0*/ 	.short	0x0000
        /*00b2*/ 	.short	0x0000
        /*00b4*/ 	.byte	0x00, 0xf4, 0x21, 0x00


	//----- nvinfo : EIATTR_AT_ENTRY_FRAGMENTS
	.align		4
.L_38:
        /*00b8*/ 	.byte	0x04, 0x4f
        /*00ba*/ 	.short	(.L_40 - .L_39)


	//   ....[0]....
.L_39:
        /*00bc*/ 	.word	0x00000004


	//----- nvinfo : EIATTR_RESERVED_SMEM_USED
	.align		4
.L_40:
        /*00c0*/ 	.byte	0x01, 0x41
	.zero		2


	//----- nvinfo : EIATTR_SPARSE_MMA_MASK
	.align		4
        /*00c4*/ 	.byte	0x03, 0x50
        /*00c6*/ 	.short	0x0000


	//----- nvinfo : EIATTR_TCGEN05_1CTA_USED
	.align		4
        /*00c8*/ 	.byte	0x01, 0x51
	.zero		2


	//----- nvinfo : EIATTR_MAXREG_COUNT
	.align		4
        /*00cc*/ 	.byte	0x03, 0x1b
        /*00ce*/ 	.short	0x00ff


	//----- nvinfo : EIATTR_NUM_BARRIERS
	.align		4
        /*00d0*/ 	.byte	0x02, 0x4c
        /*00d2*/ 	.byte	0x01
	.zero		1


	//----- nvinfo : EIATTR_INT_WARP_WIDE_INSTR_OFFSETS
	.align		4
        /*00d4*/ 	.byte	0x04, 0x31
        /*00d6*/ 	.short	(.L_42 - .L_41)


	//   ....[0]....
.L_41:
        /*00d8*/ 	.word	0x00001680


	//   ....[1]....
        /*00dc*/ 	.word	0x000016a0


	//   ....[2]....
        /*00e0*/ 	.word	0x00001720


	//   ....[3]....
        /*00e4*/ 	.word	0x00001840


	//   ....[4]....
        /*00e8*/ 	.word	0x00001850


	//   ....[5]....
        /*00ec*/ 	.word	0x00001860


	//   ....[6]....
        /*00f0*/ 	.word	0x00001870


	//   ....[7]....
        /*00f4*/ 	.word	0x00001b20


	//   ....[8]....
        /*00f8*/ 	.word	0x00001b30


	//   ....[9]....
        /*00fc*/ 	.word	0x00001c50


	//   ....[10]....
        /*0100*/ 	.word	0x00001c60


	//   ....[11]....
        /*0104*/ 	.word	0x00001cb0


	//   ....[12]....
        /*0108*/ 	.word	0x00001cf0


	//   ....[13]....
        /*010c*/ 	.word	0x00001e80


	//   ....[14]....
        /*0110*/ 	.word	0x00001e90


	//   ....[15]....
        /*0114*/ 	.word	0x00002080


	//   ....[16]....
        /*0118*/ 	.word	0x00002090


	//   ....[17]....
        /*011c*/ 	.word	0x00002780


	//   ....[18]....
        /*0120*/ 	.word	0x000027d0


	//----- nvinfo : EIATTR_COOP_GROUP_MASK_REGIDS
	.align		4
.L_42:
        /*0124*/ 	.byte	0x04, 0x29
        /*0126*/ 	.short	(.L_44 - .L_43)


	//   ....[0]....
.L_43:
        /*0128*/ 	.word	0xffffffff


	//   ....[1]....
        /*012c*/ 	.word	0xffffffff


	//   ....[2]....
        /*0130*/ 	.word	0xffffffff


	//   ....[3]....
        /*0134*/ 	.word	0xffffffff


	//   ....[4]....
        /*0138*/ 	.word	0xffffffff


	//   ....[5]....
        /*013c*/ 	.word	0xffffffff


	//   ....[6]....
        /*0140*/ 	.word	0xffffffff


	//   ....[7]....
        /*0144*/ 	.word	0xffffffff


	//   ....[8]....
        /*0148*/ 	.word	0xffffffff


	//   ....[9]....
        /*014c*/ 	.word	0xffffffff


	//----- nvinfo : EIATTR_COOP_GROUP_INSTR_OFFSETS
	.align		4
.L_44:
        /*0150*/ 	.byte	0x04, 0x28
        /*0152*/ 	.short	(.L_46 - .L_45)


	//   ....[0]....
.L_45:
        /*0154*/ 	.word	0x00000050


	//   ....[1]....
        /*0158*/ 	.word	0x00000310


	//   ....[2]....
        /*015c*/ 	.word	0x000004f0


	//   ....[3]....
        /*0160*/ 	.word	0x00000980


	//   ....[4]....
        /*0164*/ 	.word	0x00000ac0


	//   ....[5]....
        /*0168*/ 	.word	0x00000fa0


	//   ....[6]....
        /*016c*/ 	.word	0x000010e0


	//   ....[7]....
        /*0170*/ 	.word	0x00001530


	//   ....[8]....
        /*0174*/ 	.word	0x00002610


	//   ....[9]....
        /*0178*/ 	.word	0x00002880


	//----- nvinfo : EIATTR_VRC_CTA_INIT_COUNT
	.align		4
.L_46:
        /*017c*/ 	.byte	0x02, 0x4a
        /*017e*/ 	.byte	0x80
	.zero		1


	//----- nvinfo : EIATTR_MBARRIER_INSTR_OFFSETS
	.align		4
        /*0180*/ 	.byte	0x04, 0x39
        /*0182*/ 	.short	(.L_48 - .L_47)


	//   ....[0]....
.L_47:
        /*0184*/ 	.word	0x00001740
        /*0188*/ 	.word	0x000000ff
        /*018c*/ 	.word	0x00008000
        /*0190*/ 	.short	0x0100
        /*0192*/ 	.byte	0x08
	.zero		1


	//   ....[1]....
        /*0194*/ 	.word	0x00001750
        /*0198*/ 	.word	0x000000ff
        /*019c*/ 	.word	0x00008010
        /*01a0*/ 	.short	0x0100
        /*01a2*/ 	.byte	0x08
	.zero		1


	//   ....[2]....
        /*01a4*/ 	.word	0x000019e0
        /*01a8*/ 	.word	0x000000ff
        /*01ac*/ 	.word	0x00008000
        /*01b0*/ 	.short	0x010a
        /*01b2*/ 	.byte	0x08
	.zero		1


	//   ....[3]....
        /*01b4*/ 	.word	0x00001b80
        /*01b8*/ 	.word	0x000000ff
        /*01bc*/ 	.word	0x00008010
        /*01c0*/ 	.short	0x010a
        /*01c2*/ 	.byte	0x08
	.zero		1


	//   ....[4]....
        /*01c4*/ 	.word	0x00001d60
        /*01c8*/ 	.word	0x000000ff
        /*01cc*/ 	.word	0x00008000
        /*01d0*/ 	.short	0x010a
        /*01d2*/ 	.byte	0x08
	.zero		1


	//   ....[5]....
        /*01d4*/ 	.word	0x00001ed0
        /*01d8*/ 	.word	0x000000ff
        /*01dc*/ 	.word	0x00008010
        /*01e0*/ 	.short	0x010a
        /*01e2*/ 	.byte	0x08
	.zero		1


	//   ....[6]....
        /*01e4*/ 	.word	0x00001f60
        /*01e8*/ 	.word	0x000000ff
        /*01ec*/ 	.word	0x00008000
        /*01f0*/ 	.short	0x0108
        /*01f2*/ 	.byte	0x08
	.zero		1


	//   ....[7]....
        /*01f4*/ 	.word	0x00001f70
        /*01f8*/ 	.word	0x000000ff
        /*01fc*/ 	.word	0x00008010
        /*0200*/ 	.short	0x0108
        /*0202*/ 	.byte	0x08
	.zero		1


	//   ....[8]....
        /*0204*/ 	.word	0x000028a0
        /*0208*/ 	.word	0x000000ff
        /*020c*/ 	.word	0x00008000
        /*0210*/ 	.short	0x010a
        /*0212*/ 	.byte	0x08
	.zero		1


	//   ....[9]....
        /*0214*/ 	.word	0x000028d0
        /*0218*/ 	.word	0x000000ff
        /*021c*/ 	.word	0x00008010
        /*0220*/ 	.short	0x010a
        /*0222*/ 	.byte	0x08
	.zero		1


	//   ....[10]....
        /*0224*/ 	.word	0x00002900
        /*0228*/ 	.word	0x000000ff
        /*022c*/ 	.word	0x00008000
        /*0230*/ 	.short	0x010a
        /*0232*/ 	.byte	0x08
	.zero		1


	//   ....[11]....
        /*0234*/ 	.word	0x00002930
        /*0238*/ 	.word	0x000000ff
        /*023c*/ 	.word	0x00008010
        /*0240*/ 	.short	0x010a
        /*0242*/ 	.byte	0x08
	.zero		1


	//----- nvinfo : EIATTR_NUM_MBARRIERS
	.align		4
.L_48:
        /*0244*/ 	.byte	0x03, 0x38
        /*0246*/ 	.short	0x0002


	//----- nvinfo : EIATTR_EXIT_INSTR_OFFSETS
	.align		4
        /*0248*/ 	.byte	0x04, 0x1c
        /*024a*/ 	.short	(.L_50 - .L_49)


	//   ....[0]....
.L_49:
        /*024c*/ 	.word	0x00002890


	//----- nvinfo : EIATTR_REQNTID
	.align		4
.L_50:
        /*0250*/ 	.byte	0x04, 0x10
        /*0252*/ 	.short	(.L_52 - .L_51)
.L_51:
        /*0254*/ 	.word	0x00000080
        /*0258*/ 	.word	0x00000001
        /*025c*/ 	.word	0x00000001


	//----- nvinfo : EIATTR_CRS_STACK_SIZE
	.align		4
.L_52:
        /*0260*/ 	.byte	0x04, 0x1e
        /*0262*/ 	.short	(.L_54 - .L_53)
.L_53:
        /*0264*/ 	.word	0x00000000


	//----- nvinfo : EIATTR_CBANK_PARAM_SIZE
	.align		4
.L_54:
        /*0268*/ 	.byte	0x03, 0x19
        /*026a*/ 	.short	0x0050


	//----- nvinfo : EIATTR_PARAM_CBANK
	.align		4
        /*026c*/ 	.byte	0x04, 0x0a
        /*026e*/ 	.short	(.L_56 - .L_55)
	.align		4
.L_55:
        /*0270*/ 	.word	index@(.nv.constant0.gluon_tcgen05)
        /*0274*/ 	.short	0x0380
        /*0276*/ 	.short	0x0050


	//----- nvinfo : EIATTR_SW_WAR
	.align		4
.L_56:
        /*0278*/ 	.byte	0x04, 0x36
        /*027a*/ 	.short	(.L_58 - .L_57)
.L_57:
        /*027c*/ 	.word	0x00000008
.L_58:


//--------------------- .nv.compat                --------------------------
	.section	.nv.compat,"",@"SHT_CUDA_COMPAT_INFO"
	.align	4
        /*0000*/ 	.byte	0x02, 0x02, 0x02, 0x00, 0x02, 0x05, 0x05, 0x00, 0x02, 0x03, 0x03, 0x00, 0x02, 0x06, 0x01, 0x00


//--------------------- .nv.callgraph             --------------------------
	.section	.nv.callgraph,"",@"SHT_CUDA_CALLGRAPH"
	.align	4
	.sectionentsize	8
	.align		4
        /*0000*/ 	.word	0x00000000
	.align		4
        /*0004*/ 	.word	0xffffffff
	.align		4
        /*0008*/ 	.word	0x00000000
	.align		4
        /*000c*/ 	.word	0xfffffffe
	.align		4
        /*0010*/ 	.word	0x00000000
	.align		4
        /*0014*/ 	.word	0xfffffffd
	.align		4
        /*0018*/ 	.word	0x00000000
	.align		4
        /*001c*/ 	.word	0xfffffffc


//--------------------- .text.gluon_tcgen05       --------------------------
	.section	.text.gluon_tcgen05,"ax",@progbits
	.align	128
        .global         gluon_tcgen05
        .type           gluon_tcgen05,@function
        .size           gluon_tcgen05,(.L_x_74 - gluon_tcgen05)
        .other          gluon_tcgen05,@"STO_CUDA_ENTRY STV_DEFAULT"
gluon_tcgen05:
.text.gluon_tcgen05:
[----:B------:R-:W1:Y:S01]  /*0000*/  LDC R1, c[0x0][0x37c] ;  /* 0x0000df00ff017b82 */ /* 0x000e620000000800 */
[----:B------:R-:W2:Y:S02]  /*0010*/  S2R R0, SR_TID.X ;  /* 0x0000000000007919 */ /* 0x000ea40000002100 */
[----:B--2---:R-:W-:-:S13]  /*0020*/  ISETP.GE.U32.AND P2, PT, R0, 0x20, PT ;  /* 0x000000200000780c */ /* 0x004fda0003f46070 */
[----:B------:R-:W-:Y:S05]  /*0030*/  @P2 BRA `(.L_x_0) ;  /* 0x0000000000b82947 */ /* 0x000fea0003800000 */
[----:B------:R-:W2:Y:S01]  /*0040*/  S2UR UR6, SR_CgaCtaId ;  /* 0x00000000000679c3 */ /* 0x000ea20000008800 */
[----:B------:R-:W-:Y:S01]  /*0050*/  NOP ;  /* 0x0000000000007918 */ /* 0x000fe20000000000 */
[----:B------:R-:W-:Y:S02]  /*0060*/  UMOV UR4, 0x40 ;  /* 0x0000004000047882 */ /* 0x000fe40000000000 */
[----:B--2---:R-:W-:-:S09]  /*0070*/  ULEA UR4, UR6, UR4, 0x18 ;  /* 0x0000000406047291 */ /* 0x004fd2000f8ec0ff */
[----:B------:R-:W2:Y:S01]  /*0080*/  LDS.U8 R2, [UR4] ;  /* 0x00000004ff027984 */ /* 0x000ea20008000000 */
[----:B------:R-:W-:Y:S02]  /*0090*/  UMOV UR4, 0x400 ;  /* 0x0000040000047882 */ /* 0x000fe40000000000 */
[----:B------:R-:W-:Y:S01]  /*00a0*/  ULEA UR4, UR6, UR4, 0x18 ;  /* 0x0000000406047291 */ /* 0x000fe2000f8ec0ff */
[----:B--2---:R-:W-:-:S13]  /*00b0*/  ISETP.NE.AND P0, PT, R2, RZ, PT ;  /* 0x000000ff0200720c */ /* 0x004fda0003f05270 */
[----:B------:R-:W-:Y:S05]  /*00c0*/  @P0 BRA `(.L_x_1) ;  /* 0x00000000007c0947 */ /* 0x000fea0003800000 */
[----:B------:R-:W-:-:S13]  /*00d0*/  ELECT P0, URZ, PT ;  /* 0x0000000000ff782f */ /* 0x000fda0003800000 */
[----:B------:R-:W-:Y:S05]  /*00e0*/  @!P0 BRA `(.L_x_2) ;  /* 0x0000000000848947 */ /* 0x000fea0003800000 */
[----:B------:R-:W-:Y:S01]  /*00f0*/  UMOV UR5, 0x4 ;  /* 0x0000000400057882 */ /* 0x000fe20000000000 */
[----:B------:R-:W-:Y:S02]  /*0100*/  IMAD.MOV.U32 R5, RZ, RZ, 0x1 ;  /* 0x00000001ff057424 */ /* 0x000fe400078e00ff */
[----:B------:R-:W-:Y:S02]  /*0110*/  IMAD.MOV.U32 R3, RZ, RZ, 0xf ;  /* 0x0000000fff037424 */ /* 0x000fe400078e00ff */
[----:B------:R-:W-:Y:S04]  /*0120*/  DEPBAR.LE SB2, 0x36 ;  /* 0x0000ad800000791a */ /* 0x000fe80000000000 */
[----:B------:R-:W2:Y:S02]  /*0130*/  UTCATOMSWS.FIND_AND_SET.ALIGN UP0, UR5, UR5 ;  /* 0x00000005000575e3 */ /* 0x000ea40008000800 */
[----:B--2---:R-:W-:-:S04]  /*0140*/  PLOP3.LUT P0, PT, PT, PT, UP0, 0x80, 0x8 ;  /* 0x000000000008781c */ /* 0x004fc80003f0f008 */
[----:B------:R-:W-:-:S04]  /*0150*/  SEL R2, RZ, 0xffffffff, !P0 ;  /* 0xffffffffff027807 */ /* 0x000fc80004000000 */
[----:B------:R-:W-:Y:S01]  /*0160*/  ISETP.NE.AND P0, PT, R2, RZ, PT ;  /* 0x000000ff0200720c */ /* 0x000fe20003f05270 */
[----:B------:R-:W-:-:S12]  /*0170*/  IMAD.U32 R2, RZ, RZ, UR5 ;  /* 0x00000005ff027e24 */ /* 0x000fd8000f8e00ff */
[----:B------:R-:W-:Y:S05]  /*0180*/  @P0 BRA `(.L_x_3) ;  /* 0x0000000000240947 */ /* 0x000fea0003800000 */
.L_x_4:
[----:B------:R-:W-:Y:S05]  /*0190*/  NANOSLEEP 0x64 ;  /* 0x000000640000795d */ /* 0x000fea0003800000 */
[----:B------:R-:W-:-:S05]  /*01a0*/  UMOV UR5, 0x4 ;  /* 0x0000000400057882 */ /* 0x000fca0000000000 */
[----:B------:R-:W-:Y:S04]  /*01b0*/  DEPBAR.LE SB2, 0x36 ;  /* 0x0000ad800000791a */ /* 0x000fe80000000000 */
[----:B------:R-:W2:Y:S02]  /*01c0*/  UTCATOMSWS.FIND_AND_SET.ALIGN UP0, UR5, UR5 ;  /* 0x00000005000575e3 */ /* 0x000ea40008000800 */
[----:B--2---:R-:W-:-:S04]  /*01d0*/  PLOP3.LUT P0, PT, PT, PT, UP0, 0x80, 0x8 ;  /* 0x000000000008781c */ /* 0x004fc80003f0f008 */
[----:B------:R-:W-:-:S04]  /*01e0*/  SEL R2, RZ, 0xffffffff, !P0 ;  /* 0xffffffffff027807 */ /* 0x000fc80004000000 */
[----:B------:R-:W-:Y:S01]  /*01f0*/  ISETP.NE.AND P0, PT, R2, RZ, PT ;  /* 0x000000ff0200720c */ /* 0x000fe20003f05270 */
[----:B------:R-:W-:-:S12]  /*0200*/  IMAD.U32 R2, RZ, RZ, UR5 ;  /* 0x00000005ff027e24 */ /* 0x000fd8000f8e00ff */
[----:B------:R-:W-:Y:S05]  /*0210*/  @!P0 BRA `(.L_x_4) ;  /* 0xfffffffc00dc8947 */ /* 0x000fea000383ffff */
.L_x_3:
[C---:B------:R-:W-:Y:S01]  /*0220*/  VIADD R4, R2.reuse, 0x10 ;  /* 0x0000001002047836 */ /* 0x040fe20000000000 */
[----:B------:R-:W-:Y:S01]  /*0230*/  UMOV UR5, 0x50 ;  /* 0x0000005000057882 */ /* 0x000fe20000000000 */
[----:B------:R-:W-:Y:S01]  /*0240*/  SHF.L.U32 R3, R3, R2, RZ ;  /* 0x0000000203037219 */ /* 0x000fe200000006ff */
[----:B------:R-:W-:Y:S01]  /*0250*/  ULEA UR5, UR6, UR5, 0x18 ;  /* 0x0000000506057291 */ /* 0x000fe2000f8ec0ff */
[----:B------:R-:W-:Y:S01]  /*0260*/  IMAD.SHL.U32 R2, R2, 0x20, RZ ;  /* 0x0000002002027824 */ /* 0x000fe200078e00ff */
[----:B------:R-:W-:-:S04]  /*0270*/  SHF.L.U32 R4, R5, R4, RZ ;  /* 0x0000000405047219 */ /* 0x000fc800000006ff */
[----:B------:R-:W-:-:S05]  /*0280*/  LOP3.LUT R3, R4, R3, RZ, 0xfc, !PT ;  /* 0x0000000304037212 */ /* 0x000fca00078efcff */
[----:B------:R2:W-:Y:S04]  /*0290*/  ATOMS.OR RZ, [UR5], R3 ;  /* 0x00000003ffff798c */ /* 0x0005e8000b000005 */
[----:B------:R2:W-:Y:S01]  /*02a0*/  STS [UR4], R2 ;  /* 0x00000002ff007988 */ /* 0x0005e20008000804 */
[----:B------:R-:W-:Y:S05]  /*02b0*/  BRA `(.L_x_2) ;  /* 0x0000000000107947 */ /* 0x000fea0003800000 */
.L_x_1:
[----:B------:R-:W-:Y:S01]  /*02c0*/  IMAD.MOV.U32 R3, RZ, RZ, -0x1 ;  /* 0xffffffffff037424 */ /* 0x000fe200078e00ff */
[----:B------:R-:W-:-:S04]  /*02d0*/  MOV R2, 0x300 ;  /* 0x0000030000027802 */ /* 0x000fc80000000f00 */
[----:B------:R2:W-:Y:S03]  /*02e0*/  STS [UR4], R3 ;  /* 0x00000003ff007988 */ /* 0x0005e60008000804 */
[----:B-12---:R-:W-:Y:S05]  /*02f0*/  CALL.REL.NOINC `($__internal_1_$__cuda_sm10x_tcgen05_guardrail_trap_phase_invalid_during_alloc) ;  /* 0x0000002400a47944 */ /* 0x006fea0003c00000 */
.L_x_2:
[----:B------:R-:W-:Y:S05]  /*0300*/  WARPSYNC.ALL ;  /* 0x0000000000007948 */ /* 0x000fea0003800000 */
[----:B------:R-:W-:Y:S01]  /*0310*/  NOP ;  /* 0x0000000000007918 */ /* 0x000fe20000000000 */
.L_x_0:
[----:B------:R-:W3:Y:S08]  /*0320*/  S2UR UR4, SR_CgaCtaId ;  /* 0x00000000000479c3 */ /* 0x000ef00000008800 */
[----:B------:R-:W-:Y:S01]  /*0330*/  BAR.SYNC.DEFER_BLOCKING 0x0 ;  /* 0x0000000000007b1d */ /* 0x000fe20000010000 */
[----:B------:R-:W-:-:S05]  /*0340*/  LOP3.LUT R132, R0, 0x7f, RZ, 0xc0, !PT ;  /* 0x0000007f00847812 */ /* 0x000fca00078ec0ff */
[----:B------:R-:W-:Y:S02]  /*0350*/  UMOV UR8, 0x400 ;  /* 0x0000040000087882 */ /* 0x000fe40000000000 */
[----:B------:R-:W4:Y:S08]  /*0360*/  LDC R10, c[0x0][0x3a0] ;  /* 0x0000e800ff0a7b82 */ /* 0x000f300000000800 */
[----:B------:R-:W5:Y:S01]  /*0370*/  S2UR UR9, SR_CTAID.Y ;  /* 0x00000000000979c3 */ /* 0x000f620000002600 */
[----:B---3--:R-:W-:-:S09]  /*0380*/  ULEA UR8, UR4, UR8, 0x18 ;  /* 0x0000000804087291 */ /* 0x008fd2000f8ec0ff */
[----:B--2---:R-:W2:Y:S01]  /*0390*/  LDS R3, [UR8] ;  /* 0x00000008ff037984 */ /* 0x004ea20008000800 */
[----:B------:R-:W-:Y:S06]  /*03a0*/  BAR.SYNC.DEFER_BLOCKING 0x0 ;  /* 0x0000000000007b1d */ /* 0x000fec0000010000 */
[----:B------:R-:W-:Y:S05]  /*03b0*/  @P2 BRA `(.L_x_5) ;  /* 0x0000000000182947 */ /* 0x000fea0003800000 */
[----:B------:R-:W-:Y:S01]  /*03c0*/  ELECT P0, URZ, PT ;  /* 0x0000000000ff782f */ /* 0x000fe20003800000 */
[----:B------:R-:W-:Y:S01]  /*03d0*/  IMAD.MOV.U32 R2, RZ, RZ, 0x1 ;  /* 0x00000001ff027424 */ /* 0x000fe200078e00ff */
[----:B------:R-:W-:Y:S01]  /*03e0*/  UMOV UR5, 0x40 ;  /* 0x0000004000057882 */ /* 0x000fe20000000000 */
[----:B------:R-:W-:Y:S01]  /*03f0*/  UVIRTCOUNT.DEALLOC.SMPOOL 0x80 ;  /* 0x000000800000784c */ /* 0x000fe20000000000 */
[----:B------:R-:W-:-:S09]  /*0400*/  ULEA UR5, UR4, UR5, 0x18 ;  /* 0x0000000504057291 */ /* 0x000fd2000f8ec0ff */
[----:B------:R3:W-:Y:S03]  /*0410*/  @P0 STS.U8 [UR5], R2 ;  /* 0x00000002ff000988 */ /* 0x0007e60008000005 */
.L_x_5:
[----:B------:R-:W3:Y:S01]  /*0420*/  S2UR UR4, SR_CTAID.Z ;  /* 0x00000000000479c3 */ /* 0x000ee20000002700 */
[----:B------:R-:W5:Y:S01]  /*0430*/  LDCU UR5, c[0x0][0x370] ;  /* 0x00006e00ff0577ac */ /* 0x000f620008000800 */
[----:B------:R-:W-:Y:S01]  /*0440*/  ISETP.GE.U32.AND P0, PT, R132, 0x20, PT ;  /* 0x000000208400780c */ /* 0x000fe20003f06070 */
[----:B----4-:R-:W-:Y:S01]  /*0450*/  VIADD R5, R10, 0xffffffff ;  /* 0xffffffff0a057836 */ /* 0x010fe20000000000 */
[C---:B------:R-:W-:Y:S01]  /*0460*/  ISETP.NE.U32.AND P3, PT, R132.reuse, RZ, PT ;  /* 0x000000ff8400720c */ /* 0x040fe20003f65070 */
[----:B------:R-:W3:Y:S01]  /*0470*/  LDCU UR6, c[0x0][0x374] ;  /* 0x00006e80ff0677ac */ /* 0x000ee20008000800 */
[----:B------:R-:W-:Y:S01]  /*0480*/  LEA R4, R132, UR8, 0x2 ;  /* 0x0000000884047c11 */ /* 0x000fe2000f8e10ff */
[----:B------:R-:W-:Y:S01]  /*0490*/  BSSY.RECONVERGENT B0, `(.L_x_6) ;  /* 0x0000015000007945 */ /* 0x000fe20003800200 */
[----:B------:R-:W5:Y:S01]  /*04a0*/  S2UR UR11, SR_CTAID.X ;  /* 0x00000000000b79c3 */ /* 0x000f620000002500 */
[----:B------:R-:W4:Y:S01]  /*04b0*/  LDCU.64 UR14, c[0x0][0x3c0] ;  /* 0x00007800ff0e77ac */ /* 0x000f220008000a00 */
[----:B--2---:R-:W-:-:S05]  /*04c0*/  R2UR UR25, R3 ;  /* 0x00000000031972ca */ /* 0x004fca00000e0000 */
[----:B------:R2:W-:Y:S01]  /*04d0*/  @!P0 STS [R4], RZ ;  /* 0x000000ff04008388 */ /* 0x0005e20000000800 */
[----:B------:R-:W1:Y:S01]  /*04e0*/  LDC R6, c[0x0][0x398] ;  /* 0x0000e600ff067b82 */ /* 0x000e620000000800 */
[----:B------:R-:W-:Y:S02]  /*04f0*/  NOP ;  /* 0x0000000000007918 */ /* 0x000fe40000000000 */
[----:B------:R2:W-:Y:S01]  /*0500*/  @!P3 STS [UR8+0x20], R5 ;  /* 0x00002005ff00b988 */ /* 0x0005e20008000808 */
[----:B---3-5:R-:W-:-:S04]  /*0510*/  UIMAD UR4, UR4, UR6, UR9 ;  /* 0x00000006040472a4 */ /* 0x028fc8000f8e0209 */
[----:B------:R-:W-:-:S04]  /*0520*/  UIMAD UR4, UR4, UR5, UR11 ;  /* 0x00000005040472a4 */ /* 0x000fc8000f8e020b */
[----:B------:R-:W-:-:S04]  /*0530*/  UIMAD UR4, UR4, 0x180, URZ ;  /* 0x00000180040478a4 */ /* 0x000fc8000f8e02ff */
[----:B----4-:R-:W-:Y:S01]  /*0540*/  UIADD3 UR6, UP0, UPT, UR4, UR14, URZ ;  /* 0x0000000e04067290 */ /* 0x010fe2000ff1e0ff */
[----:B-1----:R-:W-:-:S03]  /*0550*/  VIADD R6, R6, 0xffffffff ;  /* 0xffffffff06067836 */ /* 0x002fc60000000000 */
[----:B------:R-:W-:Y:S01]  /*0560*/  ULEA.HI.X.SX32 UR7, UR4, UR15, 0x1, UP0 ;  /* 0x0000000f04077291 */ /* 0x000fe200080f0eff */
[----:B--2---:R-:W-:Y:S11]  /*0570*/  @P3 BRA `(.L_x_7) ;  /* 0x0000000000183947 */ /* 0x004ff60003800000 */
[----:B------:R-:W1:Y:S01]  /*0580*/  LDS R2, [UR8+0x8] ;  /* 0x00000808ff027984 */ /* 0x000e620008000800 */
[----:B------:R-:W2:Y:S01]  /*0590*/  LDC.64 R8, c[0x0][0x380] ;  /* 0x0000e000ff087b82 */ /* 0x000ea20000000a00 */
[----:B------:R-:W-:Y:S02]  /*05a0*/  IMAD.MOV.U32 R3, RZ, RZ, 0x70 ;  /* 0x00000070ff037424 */ /* 0x000fe400078e00ff */
[----:B--2---:R2:W-:Y:S03]  /*05b0*/  STS.64 [UR8], R8 ;  /* 0x00000008ff007988 */ /* 0x0045e60008000a08 */
[----:B-1----:R-:W-:-:S05]  /*05c0*/  LOP3.LUT R2, R2, 0x10, R3, 0xd8, !PT ;  /* 0x0000001002027812 */ /* 0x002fca00078ed803 */
[----:B------:R2:W-:Y:S02]  /*05d0*/  STS [UR8+0x8], R2 ;  /* 0x00000802ff007988 */ /* 0x0005e40008000808 */
.L_x_7:
[----:B------:R-:W-:Y:S05]  /*05e0*/  BSYNC.RECONVERGENT B0 ;  /* 0x0000000000007941 */ /* 0x000fea0003800200 */
.L_x_6:
[----:B------:R-:W-:Y:S04]  /*05f0*/  BSSY.RECONVERGENT B0, `(.L_x_8) ;  /* 0x000000a000007945 */ /* 0x000fe80003800200 */
[----:B------:R-:W-:Y:S05]  /*0600*/  @P3 BRA `(.L_x_9) ;  /* 0x0000000000203947 */ /* 0x000fea0003800000 */
[----:B--2---:R-:W1:Y:S01]  /*0610*/  LDS R2, [UR8+0x34] ;  /* 0x00003408ff027984 */ /* 0x004e620008000800 */
[----:B------:R-:W-:Y:S02]  /*0620*/  IMAD.MOV.U32 R3, RZ, RZ, 0x7f000000 ;  /* 0x7f000000ff037424 */ /* 0x000fe400078e00ff */
[----:B------:R-:W-:Y:S01]  /*0630*/  @!P3 IMAD.MOV.U32 R7, RZ, RZ, 0x7f ;  /* 0x0000007fff07b424 */ /* 0x000fe200078e00ff */
[----:B------:R-:W2:Y:S02]  /*0640*/  @!P3 LDS R8, [UR8+0x38] ;  /* 0x00003808ff08b984 */ /* 0x000ea40008000800 */
[----:B-1----:R-:W-:Y:S02]  /*0650*/  LOP3.LUT R2, R2, 0xff000000, R3, 0xb8, !PT ;  /* 0xff00000002027812 */ /* 0x002fe400078eb803 */
[----:B--2---:R-:W-:-:S03]  /*0660*/  @!P3 LOP3.LUT R3, R8, 0xff, R7, 0xb8, !PT ;  /* 0x000000ff0803b812 */ /* 0x004fc600078eb807 */
[----:B------:R1:W-:Y:S04]  /*0670*/  STS [UR8+0x34], R2 ;  /* 0x00003402ff007988 */ /* 0x0003e80008000808 */
[----:B------:R1:W-:Y:S02]  /*0680*/  @!P3 STS [UR8+0x38], R3 ;  /* 0x00003803ff00b988 */ /* 0x0003e40008000808 */
.L_x_9:
[----:B------:R-:W-:Y:S05]  /*0690*/  BSYNC.RECONVERGENT B0 ;  /* 0x0000000000007941 */ /* 0x000fea0003800200 */
.L_x_8:
[----:B------:R-:W-:Y:S04]  /*06a0*/  BSSY.RECONVERGENT B0, `(.L_x_10) ;  /* 0x000000a000007945 */ /* 0x000fe80003800200 */
[----:B------:R-:W-:Y:S05]  /*06b0*/  @P3 BRA `(.L_x_11) ;  /* 0x0000000000203947 */ /* 0x000fea0003800000 */
[----:B-12---:R-:W1:Y:S01]  /*06c0*/  LDS R2, [UR8+0x1c] ;  /* 0x00001c08ff027984 */ /* 0x006e620008000800 */
[----:B------:R-:W2:Y:S03]  /*06d0*/  LDC.64 R8, c[0x0][0x3a8] ;  /* 0x0000ea00ff087b82 */ /* 0x000ea60000000a00 */
[----:B------:R3:W-:Y:S01]  /*06e0*/  STS [UR8+0x24], R6 ;  /* 0x00002406ff007988 */ /* 0x0007e20008000808 */
[--C-:B--2---:R-:W-:Y:S02]  /*06f0*/  SHF.R.U32.HI R7, RZ, 0x4, R9.reuse ;  /* 0x00000004ff077819 */ /* 0x104fe40000011609 */
[----:B------:R-:W-:-:S05]  /*0700*/  SHF.R.U64 R3, R8, 0x4, R9 ;  /* 0x0000000408037819 */ /* 0x000fca0000001209 */
[----:B------:R3:W-:Y:S01]  /*0710*/  STS [UR8+0xc], R3 ;  /* 0x00000c03ff007988 */ /* 0x0007e20008000808 */
[----:B-1----:R-:W-:-:S05]  /*0720*/  LOP3.LUT R2, R2, 0xf, R7, 0xb8, !PT ;  /* 0x0000000f02027812 */ /* 0x002fca00078eb807 */
[----:B------:R3:W-:Y:S02]  /*0730*/  STS [UR8+0x1c], R2 ;  /* 0x00001c02ff007988 */ /* 0x0007e40008000808 */
.L_x_11:
[----:B------:R-:W-:Y:S05]  /*0740*/  BSYNC.RECONVERGENT B0 ;  /* 0x0000000000007941 */ /* 0x000fea0003800200 */
.L_x_10:
[----:B------:R-:W-:Y:S04]  /*0750*/  BSSY.RECONVERGENT B1, `(.L_x_12) ;  /* 0x000001d000017945 */ /* 0x000fe80003800200 */
[----:B------:R-:W-:Y:S04]  /*0760*/  BSSY.RELIABLE B0, `(.L_x_13) ;  /* 0x0000018000007945 */ /* 0x000fe80003800100 */
[----:B------:R-:W-:Y:S05]  /*0770*/  @P3 BRA `(.L_x_14) ;  /* 0x00000000001c3947 */ /* 0x000fea0003800000 */
[----:B-123--:R-:W1:Y:S02]  /*0780*/  LDS R2, [UR8+0x34] ;  /* 0x00003408ff027984 */ /* 0x00ee640008000800 */
[----:B-1----:R-:W-:-:S05]  /*0790*/  LOP3.LUT R2, R2, 0x7, RZ, 0xb8, !PT ;  /* 0x0000000702027812 */ /* 0x002fca00078eb8ff */
[----:B------:R1:W-:Y:S01]  /*07a0*/  STS [UR8+0x34], R2 ;  /* 0x00003402ff007988 */ /* 0x0003e20008000808 */
[----:B------:R-:W-:Y:S05]  /*07b0*/  @P3 BRA `(.L_x_15) ;  /* 0x00000000001c3947 */ /* 0x000fea0003800000 */
[----:B-1----:R-:W1:Y:S02]  /*07c0*/  LDS R2, [UR8+0x34] ;  /* 0x00003408ff027984 */ /* 0x002e640008000800 */
[----:B-1----:R-:W-:-:S05]  /*07d0*/  LOP3.LUT R2, R2, 0x38, RZ, 0xb8, !PT ;  /* 0x0000003802027812 */ /* 0x002fca00078eb8ff */
[----:B------:R4:W-:Y:S02]  /*07e0*/  STS [UR8+0x34], R2 ;  /* 0x00003402ff007988 */ /* 0x0009e40008000808 */
.L_x_14:
[----:B------:R-:W-:Y:S05]  /*07f0*/  @P3 BRA `(.L_x_16) ;  /* 0x00000000001c3947 */ /* 0x000fea0003800000 */
[----:B-1234-:R-:W1:Y:S02]  /*0800*/  LDS R2, [UR8+0x8] ;  /* 0x00000808ff027984 */ /* 0x01ee640008000800 */
[----:B-1----:R-:W-:-:S05]  /*0810*/  LOP3.LUT R2, R2, 0x780, RZ, 0xb8, !PT ;  /* 0x0000078002027812 */ /* 0x002fca00078eb8ff */
[----:B------:R2:W-:Y:S02]  /*0820*/  STS [UR8+0x8], R2 ;  /* 0x00000802ff007988 */ /* 0x0005e40008000808 */
.L_x_15:
[----:B------:R-:W-:Y:S05]  /*0830*/  @P3 BRA `(.L_x_17) ;  /* 0x0000000000283947 */ /* 0x000fea0003800000 */
[----:B-12---:R-:W1:Y:S02]  /*0840*/  LDS R2, [UR8+0x8] ;  /* 0x00000808ff027984 */ /* 0x006e640008000800 */
[----:B-1----:R-:W-:-:S05]  /*0850*/  LOP3.LUT R2, R2, 0x1800, RZ, 0xb8, !PT ;  /* 0x0000180002027812 */ /* 0x002fca00078eb8ff */
[----:B------:R5:W-:Y:S02]  /*0860*/  STS [UR8+0x8], R2 ;  /* 0x00000802ff007988 */ /* 0x000be40008000808 */
.L_x_16:
[----:B------:R-:W-:Y:S05]  /*0870*/  @P3 BREAK.RELIABLE B0 ;  /* 0x0000000000003942 */ /* 0x000fea0003800100 */
[----:B------:R-:W-:Y:S05]  /*0880*/  @P3 BRA `(.L_x_18) ;  /* 0x0000000000243947 */ /* 0x000fea0003800000 */
[----:B-1-3--:R-:W1:Y:S01]  /*0890*/  LDS R3, [UR8+0x8] ;  /* 0x00000808ff037984 */ /* 0x00ae620008000800 */
[----:B--2-45:R-:W-:-:S05]  /*08a0*/  IMAD.MOV.U32 R2, RZ, RZ, 0x6000 ;  /* 0x00006000ff027424 */ /* 0x034fca00078e00ff */
[----:B-1----:R-:W-:-:S04]  /*08b0*/  LOP3.LUT R2, R3, 0x6000, R2, 0xd8, !PT ;  /* 0x0000600003027812 */ /* 0x002fc800078ed802 */
[----:B------:R-:W-:-:S05]  /*08c0*/  LOP3.LUT R2, R2, 0x400000, RZ, 0xb8, !PT ;  /* 0x0040000002027812 */ /* 0x000fca00078eb8ff */
[----:B------:R3:W-:Y:S02]  /*08d0*/  STS [UR8+0x8], R2 ;  /* 0x00000802ff007988 */ /* 0x0007e40008000808 */
.L_x_17:
[----:B------:R-:W-:Y:S05]  /*08e0*/  BSYNC.RELIABLE B0 ;  /* 0x0000000000007941 */ /* 0x000fea0003800100 */
.L_x_13:
[----:B-123--:R-:W1:Y:S02]  /*08f0*/  @!P3 LDS R2, [UR8+0x8] ;  /* 0x00000808ff02b984 */ /* 0x00ee640008000800 */
[----:B-1----:R-:W-:-:S05]  /*0900*/  @!P3 LOP3.LUT R2, R2, 0x8000, RZ, 0xb8, !PT ;  /* 0x000080000202b812 */ /* 0x002fca00078eb8ff */
[----:B------:R1:W-:Y:S02]  /*0910*/  @!P3 STS [UR8+0x8], R2 ;  /* 0x00000802ff00b988 */ /* 0x0003e40008000808 */
.L_x_18:
[----:B------:R-:W-:Y:S05]  /*0920*/  BSYNC.RECONVERGENT B1 ;  /* 0x0000000000017941 */ /* 0x000fea0003800200 */
.L_x_12:
[----:B------:R-:W-:Y:S05]  /*0930*/  WARPSYNC.ALL ;  /* 0x0000000000007948 */ /* 0x000fea0003800000 */
[----:B------:R-:W-:Y:S01]  /*0940*/  NOP ;  /* 0x0000000000007918 */ /* 0x000fe20000000000 */
[----:B------:R-:W-:Y:S05]  /*0950*/  @P0 BRA `(.L_x_19) ;  /* 0x0000000000300947 */ /* 0x000fea0003800000 */
[----:B-12345:R-:W1:Y:S01]  /*0960*/  S2R R2, SR_LANEID ;  /* 0x0000000000027919 */ /* 0x03ee620000000000 */
[----:B------:R-:W-:Y:S05]  /*0970*/  WARPSYNC.ALL ;  /* 0x0000000000007948 */ /* 0x000fea0003800000 */
[----:B------:R-:W-:Y:S01]  /*0980*/  NOP ;  /* 0x0000000000007918 */ /* 0x000fe20000000000 */
[----:B-1----:R-:W-:-:S05]  /*0990*/  IMAD.SHL.U32 R7, R2, 0x4, RZ ;  /* 0x0000000402077824 */ /* 0x002fca00078e00ff */
[----:B------:R-:W1:Y:S01]  /*09a0*/  LDS R9, [R7+UR8] ;  /* 0x0000000807097984 */ /* 0x000e620008000800 */
[----:B------:R-:W-:-:S05]  /*09b0*/  IADD3 R2, P1, PT, R7, UR6, RZ ;  /* 0x0000000607027c10 */ /* 0x000fca000ff3e0ff */
[----:B------:R-:W-:-:S05]  /*09c0*/  IMAD.X R3, RZ, RZ, UR7, P1 ;  /* 0x00000007ff037e24 */ /* 0x000fca00088e06ff */
[----:B-1----:R1:W2:Y:S01]  /*09d0*/  ATOMG.E.EXCH.STRONG.GPU PT, RZ, [R2], R9 ;  /* 0x0000000902ff73a8 */ /* 0x0022a200041ee100 */
[----:B------:R-:W-:-:S04]  /*09e0*/  DEPBAR {5,4,3,2,1,0} ;  /* 0x0000003f0000791a */ /* 0x000fc80000000000 */
[----:B------:R-:W3:Y:S02]  /*09f0*/  CCTL.E.C.LDCU.IV.DEEP [UR6] ;  /* 0x0000000006007540 */ /* 0x000ee40009c08000 */
[----:B---3--:R1:W-:Y:S01]  /*0a00*/  UTMACCTL.IV [UR6] ;  /* 0x00000000060079b9 */ /* 0x0083e20008000000 */
[----:B------:R-:W-:Y:S01]  /*0a10*/  NOP ;  /* 0x0000000000007918 */ /* 0x000fe20000000000 */
.L_x_19:
[----:B------:R-:W-:Y:S05]  /*0a20*/  @P0 BRA `(.L_x_20) ;  /* 0x00000000000c0947 */ /* 0x000fea0003800000 */
[----:B------:R0:W-:Y:S01]  /*0a30*/  UTMACMDFLUSH ;  /* 0x00000000000079b7 */ /* 0x0001e20000000000 */
[----:B------:R-:W-:Y:S05]  /*0a40*/  @P0 BRA `(.L_x_20) ;  /* 0x0000000000040947 */ /* 0x000fea0003800000 */
[----:B------:R-:W-:-:S04]  /*0a50*/  DEPBAR.LE SB0, 0x0 ;  /* 0x000080000000791a */ /* 0x000fc80000000000 */
.L_x_20:
[----:B------:R-:W-:Y:S05]  /*0a60*/  WARPSYNC.ALL ;  /* 0x0000000000007948 */ /* 0x000fea0003800000 */
[----:B------:R-:W-:Y:S01]  /*0a70*/  NOP ;  /* 0x0000000000007918 */ /* 0x000fe20000000000 */
[----:B--2---:R-:W-:Y:S06]  /*0a80*/  BAR.SYNC.DEFER_BLOCKING 0x0 ;  /* 0x0000000000007b1d */ /* 0x004fec0000010000 */
[----:B------:R-:W-:Y:S02]  /*0a90*/  BSSY.RECONVERGENT B1, `(.L_x_21) ;  /* 0x000000b000017945 */ /* 0x000fe40003800200 */
[----:B------:R-:W-:Y:S06]  /*0aa0*/  BAR.SYNC.DEFER_BLOCKING 0x0 ;  /* 0x0000000000007b1d */ /* 0x000fec0000010000 */
[----:B------:R2:W-:Y:S01]  /*0ab0*/  @!P0 STS [R4], RZ ;  /* 0x000000ff04008388 */ /* 0x0005e20000000800 */
[----:B------:R-:W-:Y:S01]  /*0ac0*/  NOP ;  /* 0x0000000000007918 */ /* 0x000fe20000000000 */
[----:B------:R-:W-:Y:S05]  /*0ad0*/  @P3 BRA `(.L_x_22) ;  /* 0x0000000000183947 */ /* 0x000fea0003800000 */
[----:B-1-345:R-:W1:Y:S01]  /*0ae0*/  LDS R2, [UR8+0x8] ;  /* 0x00000808ff027984 */ /* 0x03ae620008000800 */
[----:B------:R-:W3:Y:S01]  /*0af0*/  LDC.64 R8, c[0x0][0x388] ;  /* 0x0000e200ff087b82 */ /* 0x000ee20000000a00 */
[----:B------:R-:W-:Y:S02]  /*0b00*/  IMAD.MOV.U32 R3, RZ, RZ, 0x70 ;  /* 0x00000070ff037424 */ /* 0x000fe400078e00ff */
[----:B---3--:R3:W-:Y:S03]  /*0b10*/  STS.64 [UR8], R8 ;  /* 0x00000008ff007988 */ /* 0x0087e60008000a08 */
[----:B-1----:R-:W-:-:S05]  /*0b20*/  LOP3.LUT R2, R2, 0x10, R3, 0xd8, !PT ;  /* 0x0000001002027812 */ /* 0x002fca00078ed803 */
[----:B------:R3:W-:Y:S02]  /*0b30*/  STS [UR8+0x8], R2 ;  /* 0x00000802ff007988 */ /* 0x0007e40008000808 */
.L_x_22:
[----:B-1----:R-:W-:Y:S05]  /*0b40*/  BSYNC.RECONVERGENT B1 ;  /* 0x0000000000017941 */ /* 0x002fea0003800200 */
.L_x_21:
[----:B------:R-:W-:Y:S04]  /*0b50*/  BSSY.RECONVERGENT B2, `(.L_x_23) ;  /* 0x000000f000027945 */ /* 0x000fe80003800200 */
[----:B------:R-:W-:Y:S04]  /*0b60*/  BSSY.RELIABLE B1, `(.L_x_24) ;  /* 0x000000c000017945 */ /* 0x000fe80003800100 */
[----:B------:R-:W-:Y:S05]  /*0b70*/  @P3 BRA `(.L_x_25) ;  /* 0x0000000000283947 */ /* 0x000fea0003800000 */
[----:B---345:R-:W1:Y:S01]  /*0b80*/  LDS R2, [UR8+0x34] ;  /* 0x00003408ff027984 */ /* 0x038e620008000800 */
[----:B------:R-:W-:Y:S01]  /*0b90*/  IMAD.MOV.U32 R3, RZ, RZ, 0x7f000000 ;  /* 0x7f000000ff037424 */ /* 0x000fe200078e00ff */
[----:B------:R-:W-:Y:S05]  /*0ba0*/  @P3 BREAK.RELIABLE B1 ;  /* 0x0000000000013942 */ /* 0x000fea0003800100 */
[----:B-1----:R-:W-:-:S05]  /*0bb0*/  LOP3.LUT R2, R2, 0xff000000, R3, 0xb8, !PT ;  /* 0xff00000002027812 */ /* 0x002fca00078eb803 */
[----:B------:R1:W-:Y:S01]  /*0bc0*/  STS [UR8+0x34], R2 ;  /* 0x00003402ff007988 */ /* 0x0003e20008000808 */
[----:B------:R-:W-:Y:S05]  /*0bd0*/  @P3 BRA `(.L_x_26) ;  /* 0x0000000000183947 */ /* 0x000fea0003800000 */
[----:B-1----:R-:W1:Y:S01]  /*0be0*/  LDS R2, [UR8+0x38] ;  /* 0x00003808ff027984 */ /* 0x002e620008000800 */
[----:B------:R-:W-:-:S05]  /*0bf0*/  IMAD.MOV.U32 R3, RZ, RZ, 0x7f ;  /* 0x0000007fff037424 */ /* 0x000fca00078e00ff */
[----:B-1----:R-:W-:-:S05]  /*0c00*/  LOP3.LUT R2, R2, 0xff, R3, 0xb8, !PT ;  /* 0x000000ff02027812 */ /* 0x002fca00078eb803 */
[----:B------:R1:W-:Y:S02]  /*0c10*/  STS [UR8+0x38], R2 ;  /* 0x00003802ff007988 */ /* 0x0003e40008000808 */
.L_x_25:
[----:B------:R-:W-:Y:S05]  /*0c20*/  BSYNC.RELIABLE B1 ;  /* 0x0000000000017941 */ /* 0x000fea0003800100 */
.L_x_24:
[----:B------:R1:W-:Y:S02]  /*0c30*/  @!P3 STS [UR8+0x20], R5 ;  /* 0x00002005ff00b988 */ /* 0x0003e40008000808 */
.L_x_26:
[----:B------:R-:W-:Y:S05]  /*0c40*/  BSYNC.RECONVERGENT B2 ;  /* 0x0000000000027941 */ /* 0x000fea0003800200 */
.L_x_23:
[----:B------:R-:W-:Y:S05]  /*0c50*/  WARPSYNC.ALL ;  /* 0x0000000000007948 */ /* 0x000fea0003800000 */
[----:B------:R-:W-:Y:S01]  /*0c60*/  NOP ;  /* 0x0000000000007918 */ /* 0x000fe20000000000 */
[----:B-1----:R-:W1:Y:S01]  /*0c70*/  LDC R5, c[0x0][0x39c] ;  /* 0x0000e700ff057b82 */ /* 0x002e620000000800 */
[----:B------:R-:W-:Y:S01]  /*0c80*/  BSSY.RECONVERGENT B2, `(.L_x_27) ;  /* 0x000000b000027945 */ /* 0x000fe20003800200 */
[----:B-1----:R-:W-:-:S03]  /*0c90*/  VIADD R5, R5, 0xffffffff ;  /* 0xffffffff05057836 */ /* 0x002fc60000000000 */
[----:B------:R-:W-:Y:S05]  /*0ca0*/  @P3 BRA `(.L_x_28) ;  /* 0x0000000000203947 */ /* 0x000fea0003800000 */
[----:B---345:R-:W1:Y:S01]  /*0cb0*/  LDS R2, [UR8+0x1c] ;  /* 0x00001c08ff027984 */ /* 0x038e620008000800 */
[----:B------:R-:W3:Y:S03]  /*0cc0*/  LDC.64 R8, c[0x0][0x3b0] ;  /* 0x0000ec00ff087b82 */ /* 0x000ee60000000a00 */
[----:B------:R4:W-:Y:S01]  /*0cd0*/  STS [UR8+0x24], R5 ;  /* 0x00002405ff007988 */ /* 0x0009e20008000808 */
[--C-:B---3--:R-:W-:Y:S02]  /*0ce0*/  SHF.R.U32.HI R7, RZ, 0x4, R9.reuse ;  /* 0x00000004ff077819 */ /* 0x108fe40000011609 */
[----:B------:R-:W-:-:S05]  /*0cf0*/  SHF.R.U64 R3, R8, 0x4, R9 ;  /* 0x0000000408037819 */ /* 0x000fca0000001209 */
[----:B------:R4:W-:Y:S01]  /*0d00*/  STS [UR8+0xc], R3 ;  /* 0x00000c03ff007988 */ /* 0x0009e20008000808 */
[----:B-1----:R-:W-:-:S05]  /*0d10*/  LOP3.LUT R2, R2, 0xf, R7, 0xb8, !PT ;  /* 0x0000000f02027812 */ /* 0x002fca00078eb807 */
[----:B------:R4:W-:Y:S02]  /*0d20*/  STS [UR8+0x1c], R2 ;  /* 0x00001c02ff007988 */ /* 0x0009e40008000808 */
.L_x_28:
[----:B------:R-:W-:Y:S05]  /*0d30*/  BSYNC.RECONVERGENT B2 ;  /* 0x0000000000027941 */ /* 0x000fea0003800200 */
.L_x_27:
[----:B------:R-:W-:Y:S04]  /*0d40*/  BSSY.RECONVERGENT B3, `(.L_x_29) ;  /* 0x000001d000037945 */ /* 0x000fe80003800200 */
[----:B------:R-:W-:Y:S04]  /*0d50*/  BSSY.RELIABLE B2, `(.L_x_30) ;  /* 0x0000018000027945 */ /* 0x000fe80003800100 */
[----:B------:R-:W-:Y:S05]  /*0d60*/  @P3 BRA `(.L_x_31) ;  /* 0x00000000001c3947 */ /* 0x000fea0003800000 */
[----:B---345:R-:W1:Y:S02]  /*0d70*/  LDS R2, [UR8+0x34] ;  /* 0x00003408ff027984 */ /* 0x038e640008000800 */
[----:B-1----:R-:W-:-:S05]  /*0d80*/  LOP3.LUT R2, R2, 0x7, RZ, 0xb8, !PT ;  /* 0x0000000702027812 */ /* 0x002fca00078eb8ff */
[----:B------:R1:W-:Y:S01]  /*0d90*/  STS [UR8+0x34], R2 ;  /* 0x00003402ff007988 */ /* 0x0003e20008000808 */
[----:B------:R-:W-:Y:S05]  /*0da0*/  @P3 BRA `(.L_x_32) ;  /* 0x00000000001c3947 */ /* 0x000fea0003800000 */
[----:B-1----:R-:W1:Y:S02]  /*0db0*/  LDS R2, [UR8+0x34] ;  /* 0x00003408ff027984 */ /* 0x002e640008000800 */
[----:B-1----:R-:W-:-:S05]  /*0dc0*/  LOP3.LUT R2, R2, 0x38, RZ, 0xb8, !PT ;  /* 0x0000003802027812 */ /* 0x002fca00078eb8ff */
[----:B------:R1:W-:Y:S02]  /*0dd0*/  STS [UR8+0x34], R2 ;  /* 0x00003402ff007988 */ /* 0x0003e40008000808 */
.L_x_31:
[----:B------:R-:W-:Y:S05]  /*0de0*/  @P3 BRA `(.L_x_33) ;  /* 0x00000000001c3947 */ /* 0x000fea0003800000 */
[----:B-1-345:R-:W1:Y:S02]  /*0df0*/  LDS R2, [UR8+0x8] ;  /* 0x00000808ff027984 */ /* 0x03ae640008000800 */
[----:B-1----:R-:W-:-:S05]  /*0e00*/  LOP3.LUT R2, R2, 0x780, RZ, 0xb8, !PT ;  /* 0x0000078002027812 */ /* 0x002fca00078eb8ff */
[----:B------:R3:W-:Y:S02]  /*0e10*/  STS [UR8+0x8], R2 ;  /* 0x00000802ff007988 */ /* 0x0007e40008000808 */
.L_x_32:
[----:B------:R-:W-:Y:S05]  /*0e20*/  @P3 BRA `(.L_x_34) ;  /* 0x0000000000283947 */ /* 0x000fea0003800000 */
[----:B-1-3--:R-:W1:Y:S02]  /*0e30*/  LDS R2, [UR8+0x8] ;  /* 0x00000808ff027984 */ /* 0x00ae640008000800 */
[----:B-1----:R-:W-:-:S05]  /*0e40*/  LOP3.LUT R2, R2, 0x1800, RZ, 0xb8, !PT ;  /* 0x0000180002027812 */ /* 0x002fca00078eb8ff */
[----:B------:R1:W-:Y:S02]  /*0e50*/  STS [UR8+0x8], R2 ;  /* 0x00000802ff007988 */ /* 0x0003e40008000808 */
.L_x_33:
[----:B------:R-:W-:Y:S05]  /*0e60*/  @P3 BREAK.RELIABLE B2 ;  /* 0x0000000000023942 */ /* 0x000fea0003800100 */
[----:B------:R-:W-:Y:S05]  /*0e70*/  @P3 BRA `(.L_x_35) ;  /* 0x0000000000243947 */ /* 0x000fea0003800000 */
[----:B-1-345:R-:W1:Y:S01]  /*0e80*/  LDS R2, [UR8+0x8] ;  /* 0x00000808ff027984 */ /* 0x03ae620008000800 */
[----:B------:R-:W-:-:S05]  /*0e90*/  IMAD.MOV.U32 R3, RZ, RZ, 0x6000 ;  /* 0x00006000ff037424 */ /* 0x000fca00078e00ff */
[----:B-1----:R-:W-:-:S04]  /*0ea0*/  LOP3.LUT R2, R2, 0x6000, R3, 0xd8, !PT ;  /* 0x0000600002027812 */ /* 0x002fc800078ed803 */
[----:B------:R-:W-:-:S05]  /*0eb0*/  LOP3.LUT R2, R2, 0x400000, RZ, 0xb8, !PT ;  /* 0x0040000002027812 */ /* 0x000fca00078eb8ff */
[----:B------:R4:W-:Y:S02]  /*0ec0*/  STS [UR8+0x8], R2 ;  /* 0x00000802ff007988 */ /* 0x0009e40008000808 */
.L_x_34:
[----:B------:R-:W-:Y:S05]  /*0ed0*/  BSYNC.RELIABLE B2 ;  /* 0x0000000000027941 */ /* 0x000fea0003800100 */
.L_x_30:
[----:B-1-34-:R-:W1:Y:S02]  /*0ee0*/  @!P3 LDS R2, [UR8+0x8] ;  /* 0x00000808ff02b984 */ /* 0x01ae640008000800 */
[----:B-1----:R-:W-:-:S05]  /*0ef0*/  @!P3 LOP3.LUT R2, R2, 0x8000, RZ, 0xb8, !PT ;  /* 0x000080000202b812 */ /* 0x002fca00078eb8ff */
[----:B------:R1:W-:Y:S02]  /*0f00*/  @!P3 STS [UR8+0x8], R2 ;  /* 0x00000802ff00b988 */ /* 0x0003e40008000808 */
.L_x_35:
[----:B------:R-:W-:Y:S05]  /*0f10*/  BSYNC.RECONVERGENT B3 ;  /* 0x0000000000037941 */ /* 0x000fea0003800200 */
.L_x_29:
[----:B------:R-:W-:Y:S05]  /*0f20*/  WARPSYNC.ALL ;  /* 0x0000000000007948 */ /* 0x000fea0003800000 */
[----:B------:R-:W-:Y:S01]  /*0f30*/  NOP ;  /* 0x0000000000007918 */ /* 0x000fe20000000000 */
[----:B------:R-:W-:-:S04]  /*0f40*/  UIADD3 UR5, UPT, UPT, UR4, 0x80, URZ ;  /* 0x0000008004057890 */ /* 0x000fc8000fffe0ff */
[----:B------:R-:W-:-:S04]  /*0f50*/  UIADD3 UR12, UP0, UPT, UR5, UR14, URZ ;  /* 0x0000000e050c7290 */ /* 0x000fc8000ff1e0ff */
[----:B------:R-:W-:Y:S01]  /*0f60*/  ULEA.HI.X.SX32 UR13, UR5, UR15, 0x1, UP0 ;  /* 0x0000000f050d7291 */ /* 0x000fe200080f0eff */
[----:B------:R-:W-:Y:S11]  /*0f70*/  @P0 BRA `(.L_x_36) ;  /* 0x0000000000300947 */ /* 0x000ff60003800000 */
[----:B-1-345:R-:W1:Y:S01]  /*0f80*/  S2R R2, SR_LANEID ;  /* 0x0000000000027919 */ /* 0x03ae620000000000 */
[----:B------:R-:W-:Y:S05]  /*0f90*/  WARPSYNC.ALL ;  /* 0x0000000000007948 */ /* 0x000fea0003800000 */
[----:B------:R-:W-:Y:S01]  /*0fa0*/  NOP ;  /* 0x0000000000007918 */ /* 0x000fe20000000000 */
[----:B-1----:R-:W-:-:S05]  /*0fb0*/  IMAD.SHL.U32 R8, R2, 0x4, RZ ;  /* 0x0000000402087824 */ /* 0x002fca00078e00ff */
[----:B------:R-:W1:Y:S01]  /*0fc0*/  LDS R7, [R8+UR8] ;  /* 0x0000000808077984 */ /* 0x000e620008000800 */
[----:B------:R-:W-:-:S05]  /*0fd0*/  IADD3 R2, P1, PT, R8, UR12, RZ ;  /* 0x0000000c08027c10 */ /* 0x000fca000ff3e0ff */
[----:B------:R-:W-:-:S05]  /*0fe0*/  IMAD.X R3, RZ, RZ, UR13, P1 ;  /* 0x0000000dff037e24 */ /* 0x000fca00088e06ff */
[----:B-1----:R1:W3:Y:S01]  /*0ff0*/  ATOMG.E.EXCH.STRONG.GPU PT, RZ, [R2], R7 ;  /* 0x0000000702ff73a8 */ /* 0x0022e200041ee100 */
[----:B------:R-:W-:-:S04]  /*1000*/  DEPBAR {5,4,3,2,1,0} ;  /* 0x0000003f0000791a */ /* 0x000fc80000000000 */
[----:B------:R-:W4:Y:S02]  /*1010*/  CCTL.E.C.LDCU.IV.DEEP [UR12] ;  /* 0x000000000c007540 */ /* 0x000f240009c08000 */
[----:B----4-:R1:W-:Y:S01]  /*1020*/  UTMACCTL.IV [UR12] ;  /* 0x000000000c0079b9 */ /* 0x0103e20008000000 */
[----:B------:R-:W-:Y:S01]  /*1030*/  NOP ;  /* 0x0000000000007918 */ /* 0x000fe20000000000 */
.L_x_36:
[----:B------:R-:W-:Y:S05]  /*1040*/  @P0 BRA `(.L_x_37) ;  /* 0x00000000000c0947 */ /* 0x000fea0003800000 */
[----:B------:R0:W-:Y:S01]  /*1050*/  UTMACMDFLUSH ;  /* 0x00000000000079b7 */ /* 0x0001e20000000000 */
[----:B------:R-:W-:Y:S05]  /*1060*/  @P0 BRA `(.L_x_37) ;  /* 0x0000000000040947 */ /* 0x000fea0003800000 */
[----:B------:R-:W-:-:S04]  /*1070*/  DEPBAR.LE SB0, 0x0 ;  /* 0x000080000000791a */ /* 0x000fc80000000000 */
.L_x_37:
[----:B------:R-:W-:Y:S05]  /*1080*/  WARPSYNC.ALL ;  /* 0x0000000000007948 */ /* 0x000fea0003800000 */
[----:B------:R-:W-:Y:S01]  /*1090*/  NOP ;  /* 0x0000000000007918 */ /* 0x000fe20000000000 */
[----:B---3--:R-:W-:Y:S06]  /*10a0*/  BAR.SYNC.DEFER_BLOCKING 0x0 ;  /* 0x0000000000007b1d */ /* 0x008fec0000010000 */
[----:B------:R-:W-:Y:S02]  /*10b0*/  BSSY.RECONVERGENT B3, `(.L_x_38) ;  /* 0x000000b000037945 */ /* 0x000fe40003800200 */
[----:B------:R-:W-:Y:S06]  /*10c0*/  BAR.SYNC.DEFER_BLOCKING 0x0 ;  /* 0x0000000000007b1d */ /* 0x000fec0000010000 */
[----:B------:R3:W-:Y:S01]  /*10d0*/  @!P0 STS [R4], RZ ;  /* 0x000000ff04008388 */ /* 0x0007e20000000800 */
[----:B------:R-:W-:Y:S01]  /*10e0*/  NOP ;  /* 0x0000000000007918 */ /* 0x000fe20000000000 */
[----:B------:R-:W-:Y:S05]  /*10f0*/  @P3 BRA `(.L_x_39) ;  /* 0x0000000000183947 */ /* 0x000fea0003800000 */
[----:B-1--45:R-:W1:Y:S01]  /*1100*/  LDS R2, [UR8+0x8] ;  /* 0x00000808ff027984 */ /* 0x032e620008000800 */
[----:B------:R-:W4:Y:S01]  /*1110*/  LDC.64 R8, c[0x0][0x390] ;  /* 0x0000e400ff087b82 */ /* 0x000f220000000a00 */
[----:B------:R-:W-:Y:S02]  /*1120*/  IMAD.MOV.U32 R3, RZ, RZ, 0x70 ;  /* 0x00000070ff037424 */ /* 0x000fe400078e00ff */
[----:B----4-:R4:W-:Y:S03]  /*1130*/  STS.64 [UR8], R8 ;  /* 0x00000008ff007988 */ /* 0x0109e60008000a08 */
[----:B-1----:R-:W-:-:S05]  /*1140*/  LOP3.LUT R2, R2, 0x10, R3, 0xd8, !PT ;  /* 0x0000001002027812 */ /* 0x002fca00078ed803 */
[----:B------:R4:W-:Y:S02]  /*1150*/  STS [UR8+0x8], R2 ;  /* 0x00000802ff007988 */ /* 0x0009e40008000808 */
.L_x_39:
[----:B-1----:R-:W-:Y:S05]  /*1160*/  BSYNC.RECONVERGENT B3 ;  /* 0x0000000000037941 */ /* 0x002fea0003800200 */
.L_x_38:
[----:B------:R-:W-:Y:S04]  /*1170*/  BSSY.RECONVERGENT B4, `(.L_x_40) ;  /* 0x0000033000047945 */ /* 0x000fe80003800200 */
[----:B------:R-:W-:Y:S04]  /*1180*/  BSSY.RELIABLE B3, `(.L_x_41) ;  /* 0x000002e000037945 */ /* 0x000fe80003800100 */
[----:B------:R-:W-:Y:S05]  /*1190*/  @P3 BRA `(.L_x_42) ;  /* 0x0000000000243947 */ /* 0x000fea0003800000 */
[----:B----45:R-:W1:Y:S01]  /*11a0*/  LDS R2, [UR8+0x34] ;  /* 0x00003408ff027984 */ /* 0x030e620008000800 */
[----:B------:R-:W-:-:S05]  /*11b0*/  IMAD.MOV.U32 R3, RZ, RZ, 0x7f000000 ;  /* 0x7f000000ff037424 */ /* 0x000fca00078e00ff */
[----:B-1----:R-:W-:-:S05]  /*11c0*/  LOP3.LUT R2, R2, 0xff000000, R3, 0xb8, !PT ;  /* 0xff00000002027812 */ /* 0x002fca00078eb803 */
[----:B------:R1:W-:Y:S01]  /*11d0*/  STS [UR8+0x34], R2 ;  /* 0x00003402ff007988 */ /* 0x0003e20008000808 */
[----:B------:R-:W-:Y:S05]  /*11e0*/  @P3 BRA `(.L_x_43) ;  /* 0x0000000000183947 */ /* 0x000fea0003800000 */
[----:B-1----:R-:W1:Y:S01]  /*11f0*/  LDS R2, [UR8+0x38] ;  /* 0x00003808ff027984 */ /* 0x002e620008000800 */
[----:B------:R-:W-:-:S05]  /*1200*/  IMAD.MOV.U32 R3, RZ, RZ, 0x7f ;  /* 0x0000007fff037424 */ /* 0x000fca00078e00ff */
[----:B-1----:R-:W-:-:S05]  /*1210*/  LOP3.LUT R2, R2, 0xff, R3, 0xb8, !PT ;  /* 0x000000ff02027812 */ /* 0x002fca00078eb803 */
[----:B------:R1:W-:Y:S02]  /*1220*/  STS [UR8+0x38], R2 ;  /* 0x00003802ff007988 */ /* 0x0003e40008000808 */
.L_x_42:
[----:B------:R-:W-:Y:S05]  /*1230*/  @P3 BRA `(.L_x_44) ;  /* 0x00000000000c3947 */ /* 0x000fea0003800000 */
[----:B------:R1:W-:Y:S02]  /*1240*/  STS [UR8+0x20], R5 ;  /* 0x00002005ff007988 */ /* 0x0003e40008000808 */
.L_x_43:
[----:B------:R-:W-:Y:S05]  /*1250*/  @P3 BRA `(.L_x_45) ;  /* 0x0000000000243947 */ /* 0x000fea0003800000 */
[----:B------:R1:W-:Y:S02]  /*1260*/  STS [UR8+0x24], R6 ;  /* 0x00002406ff007988 */ /* 0x0003e40008000808 */
.L_x_44:
[----:B------:R-:W-:Y:S05]  /*1270*/  @P3 BRA `(.L_x_46) ;  /* 0x00000000002c3947 */ /* 0x000fea0003800000 */
[----:B-1--45:R-:W1:Y:S01]  /*1280*/  LDS R2, [UR8+0x1c] ;  /* 0x00001c08ff027984 */ /* 0x032e620008000800 */
[----:B------:R-:W4:Y:S02]  /*1290*/  LDC.64 R6, c[0x0][0x3b8] ;  /* 0x0000ee00ff067b82 */ /* 0x000f240000000a00 */
[--C-:B----4-:R-:W-:Y:S02]  /*12a0*/  SHF.R.U32.HI R5, RZ, 0x4, R7.reuse ;  /* 0x00000004ff057819 */ /* 0x110fe40000011607 */
[----:B------:R-:W-:-:S05]  /*12b0*/  SHF.R.U64 R3, R6, 0x4, R7 ;  /* 0x0000000406037819 */ /* 0x000fca0000001207 */
[----:B------:R4:W-:Y:S01]  /*12c0*/  STS [UR8+0xc], R3 ;  /* 0x00000c03ff007988 */ /* 0x0009e20008000808 */
[----:B-1----:R-:W-:-:S05]  /*12d0*/  LOP3.LUT R2, R2, 0xf, R5, 0xb8, !PT ;  /* 0x0000000f02027812 */ /* 0x002fca00078eb805 */
[----:B------:R4:W-:Y:S02]  /*12e0*/  STS [UR8+0x1c], R2 ;  /* 0x00001c02ff007988 */ /* 0x0009e40008000808 */
.L_x_45:
[----:B------:R-:W-:Y:S05]  /*12f0*/  @P3 BRA `(.L_x_47) ;  /* 0x00000000001c3947 */ /* 0x000fea0003800000 */
[----:B-1--45:R-:W1:Y:S02]  /*1300*/  LDS R2, [UR8+0x34] ;  /* 0x00003408ff027984 */ /* 0x032e640008000800 */
[----:B-1----:R-:W-:-:S05]  /*1310*/  LOP3.LUT R2, R2, 0x7, RZ, 0xb8, !PT ;  /* 0x0000000702027812 */ /* 0x002fca00078eb8ff */
[----:B------:R1:W-:Y:S02]  /*1320*/  STS [UR8+0x34], R2 ;  /* 0x00003402ff007988 */ /* 0x0003e40008000808 */
.L_x_46:
[----:B------:R-:W-:Y:S05]  /*1330*/  @P3 BRA `(.L_x_48) ;  /* 0x00000000001c3947 */ /* 0x000fea0003800000 */
[----:B-1--45:R-:W1:Y:S02]  /*1340*/  LDS R2, [UR8+0x34] ;  /* 0x00003408ff027984 */ /* 0x032e640008000800 */
[----:B-1----:R-:W-:-:S05]  /*1350*/  LOP3.LUT R2, R2, 0x38, RZ, 0xb8, !PT ;  /* 0x0000003802027812 */ /* 0x002fca00078eb8ff */
[----:B------:R1:W-:Y:S02]  /*1360*/  STS [UR8+0x34], R2 ;  /* 0x00003402ff007988 */ /* 0x0003e40008000808 */
.L_x_47:
[----:B------:R-:W-:Y:S05]  /*1370*/  @P3 BRA `(.L_x_49) ;  /* 0x00000000001c3947 */ /* 0x000fea0003800000 */
[----:B-1--45:R-:W1:Y:S02]  /*1380*/  LDS R2, [UR8+0x8] ;  /* 0x00000808ff027984 */ /* 0x032e640008000800 */
[----:B-1----:R-:W-:-:S05]  /*1390*/  LOP3.LUT R2, R2, 0x780, RZ, 0xb8, !PT ;  /* 0x0000078002027812 */ /* 0x002fca00078eb8ff */
[----:B------:R1:W-:Y:S02]  /*13a0*/  STS [UR8+0x8], R2 ;  /* 0x00000802ff007988 */ /* 0x0003e40008000808 */
.L_x_48:
[----:B------:R-:W-:Y:S05]  /*13b0*/  @P3 BRA `(.L_x_50) ;  /* 0x0000000000283947 */ /* 0x000fea0003800000 */
[----:B-1--45:R-:W1:Y:S02]  /*13c0*/  LDS R2, [UR8+0x8] ;  /* 0x00000808ff027984 */ /* 0x032e640008000800 */
[----:B-1----:R-:W-:-:S05]  /*13d0*/  LOP3.LUT R2, R2, 0x1800, RZ, 0xb8, !PT ;  /* 0x0000180002027812 */ /* 0x002fca00078eb8ff */
[----:B------:R1:W-:Y:S02]  /*13e0*/  STS [UR8+0x8], R2 ;  /* 0x00000802ff007988 */ /* 0x0003e40008000808 */
.L_x_49:
[----:B------:R-:W-:Y:S05]  /*13f0*/  @P3 BREAK.RELIABLE B3 ;  /* 0x0000000000033942 */ /* 0x000fea0003800100 */
[----:B------:R-:W-:Y:S05]  /*1400*/  @P3 BRA `(.L_x_51) ;  /* 0x0000000000243947 */ /* 0x000fea0003800000 */
[----:B-1--45:R-:W1:Y:S01]  /*1410*/  LDS R2, [UR8+0x8] ;  /* 0x00000808ff027984 */ /* 0x032e620008000800 */
[----:B------:R-:W-:-:S05]  /*1420*/  IMAD.MOV.U32 R3, RZ, RZ, 0x6000 ;  /* 0x00006000ff037424 */ /* 0x000fca00078e00ff */
[----:B-1----:R-:W-:-:S04]  /*1430*/  LOP3.LUT R2, R2, 0x6000, R3, 0xd8, !PT ;  /* 0x0000600002027812 */ /* 0x002fc800078ed803 */
[----:B------:R-:W-:-:S05]  /*1440*/  LOP3.LUT R2, R2, 0x400000, RZ, 0xb8, !PT ;  /* 0x0040000002027812 */ /* 0x000fca00078eb8ff */
[----:B------:R1:W-:Y:S02]  /*1450*/  STS [UR8+0x8], R2 ;  /* 0x00000802ff007988 */ /* 0x0003e40008000808 */
.L_x_50:
[----:B------:R-:W-:Y:S05]  /*1460*/  BSYNC.RELIABLE B3 ;  /* 0x0000000000037941 */ /* 0x000fea0003800100 */
.L_x_41:
[----:B-1--45:R-:W1:Y:S02]  /*1470*/  @!P3 LDS R2, [UR8+0x8] ;  /* 0x00000808ff02b984 */ /* 0x032e640008000800 */
[----:B-1----:R-:W-:-:S05]  /*1480*/  @!P3 LOP3.LUT R2, R2, 0x8000, RZ, 0xb8, !PT ;  /* 0x000080000202b812 */ /* 0x002fca00078eb8ff */
[----:B------:R1:W-:Y:S02]  /*1490*/  @!P3 STS [UR8+0x8], R2 ;  /* 0x00000802ff00b988 */ /* 0x0003e40008000808 */
.L_x_51:
[----:B------:R-:W-:Y:S05]  /*14a0*/  BSYNC.RECONVERGENT B4 ;  /* 0x0000000000047941 */ /* 0x000fea0003800200 */
.L_x_40:
[----:B------:R-:W-:Y:S05]  /*14b0*/  WARPSYNC.ALL ;  /* 0x0000000000007948 */ /* 0x000fea0003800000 */
[----:B------:R-:W-:Y:S01]  /*14c0*/  NOP ;  /* 0x0000000000007918 */ /* 0x000fe20000000000 */
[----:B------:R-:W-:-:S04]  /*14d0*/  UIADD3 UR4, UPT, UPT, UR4, 0x100, URZ ;  /* 0x0000010004047890 */ /* 0x000fc8000fffe0ff */
[----:B------:R-:W-:-:S04]  /*14e0*/  UIADD3 UR14, UP0, UPT, UR4, UR14, URZ ;  /* 0x0000000e040e7290 */ /* 0x000fc8000ff1e0ff */
[----:B------:R-:W-:Y:S01]  /*14f0*/  ULEA.HI.X.SX32 UR15, UR4, UR15, 0x1, UP0 ;  /* 0x0000000f040f7291 */ /* 0x000fe200080f0eff */
[----:B------:R-:W-:Y:S11]  /*1500*/  @P0 BRA `(.L_x_52) ;  /* 0x0000000000300947 */ /* 0x000ff60003800000 */
[----:B-1--45:R-:W1:Y:S01]  /*1510*/  S2R R2, SR_LANEID ;  /* 0x0000000000027919 */ /* 0x032e620000000000 */
[----:B------:R-:W-:Y:S05]  /*1520*/  WARPSYNC.ALL ;  /* 0x0000000000007948 */ /* 0x000fea0003800000 */
[----:B------:R-:W-:Y:S01]  /*1530*/  NOP ;  /* 0x0000000000007918 */ /* 0x000fe20000000000 */
[----:B-123--:R-:W-:-:S05]  /*1540*/  IMAD.SHL.U32 R4, R2, 0x4, RZ ;  /* 0x0000000402047824 */ /* 0x00efca00078e00ff */
        /* <DEDUP_REMOVED lines=8> */
.L_x_52:
[----:B------:R-:W-:Y:S05]  /*15d0*/  @P0 BRA `(.L_x_53) ;  /* 0x00000000000c0947 */ /* 0x000fea0003800000 */
[----:B------:R0:W-:Y:S01]  /*15e0*/  UTMACMDFLUSH ;  /* 0x00000000000079b7 */ /* 0x0001e20000000000 */
[----:B------:R-:W-:Y:S05]  /*15f0*/  @P0 BRA `(.L_x_53) ;  /* 0x0000000000040947 */ /* 0x000fea0003800000 */
[----:B------:R-:W-:-:S04]  /*1600*/  DEPBAR.LE SB0, 0x0 ;  /* 0x000080000000791a */ /* 0x000fc80000000000 */
.L_x_53:
[----:B------:R-:W-:Y:S05]  /*1610*/  WARPSYNC.ALL ;  /* 0x0000000000007948 */ /* 0x000fea0003800000 */
[----:B------:R-:W-:Y:S01]  /*1620*/  NOP ;  /* 0x0000000000007918 */ /* 0x000fe20000000000 */
[----:B--2---:R-:W-:Y:S01]  /*1630*/  BAR.SYNC.DEFER_BLOCKING 0x0 ;  /* 0x0000000000007b1d */ /* 0x004fe20000010000 */
[----:B------:R-:W-:Y:S01]  /*1640*/  ISETP.GE.AND P0, PT, R10, 0x1, PT ;  /* 0x000000010a00780c */ /* 0x000fe20003f06270 */
[----:B------:R-:W-:Y:S01]  /*1650*/  USHF.L.U32 UR11, UR11, 0x7, URZ ;  /* 0x000000070b0b7899 */ /* 0x000fe200080006ff */
[----:B-1--45:R-:W-:Y:S01]  /*1660*/  SHF.R.U32.HI R2, RZ, 0x5, R0 ;  /* 0x00000005ff027819 */ /* 0x032fe20000011600 */
[----:B------:R-:W-:-:S02]  /*1670*/  USHF.L.U32 UR31, UR9, 0x7, URZ ;  /* 0x00000007091f7899 */ /* 0x000fc400080006ff */
[----:B------:R-:W-:Y:S01]  /*1680*/  VOTEU.ALL UP0, P3 ;  /* 0x0000000000ff7886 */ /* 0x000fe20001800000 */
[----:B------:R-:W-:Y:S01]  /*1690*/  UMOV UR4, 0x1 ;  /* 0x0000000100047882 */ /* 0x000fe20000000000 */
[----:B------:R-:W-:Y:S01]  /*16a0*/  VOTEU.ALL UP1, P3 ;  /* 0x0000000000ff7886 */ /* 0x000fe20001820000 */
[----:B------:R-:W-:Y:S02]  /*16b0*/  R2UR UR24, R2 ;  /* 0x00000000021872ca */ /* 0x000fe400000e0000 */
[----:B------:R-:W-:-:S04]  /*16c0*/  @!UP0 UIADD3 UR16, UPT, UPT, -UR4, 0x100000, URZ ;  /* 0x0010000004108890 */ /* 0x000fc8000fffe1ff */
[----:B------:R-:W-:Y:S02]  /*16d0*/  @!UP0 USHF.L.U32 UR17, UR16, 0xb, URZ ;  /* 0x0000000b10118899 */ /* 0x000fe400080006ff */
[----:B------:R-:W-:Y:S02]  /*16e0*/  @!UP0 USHF.L.U32 UR16, UR16, 0x1, URZ ;  /* 0x0000000110108899 */ /* 0x000fe400080006ff */
[----:B------:R-:W-:-:S04]  /*16f0*/  @!UP0 UIADD3 UR4, UPT, UPT, -UR4, 0x100000, URZ ;  /* 0x0010000004048890 */ /* 0x000fc8000fffe1ff */
[----:B------:R-:W-:Y:S02]  /*1700*/  @!UP0 USHF.L.U32 UR5, UR4, 0xb, URZ ;  /* 0x0000000b04058899 */ /* 0x000fe400080006ff */
[----:B------:R-:W-:Y:S01]  /*1710*/  @!UP0 USHF.L.U32 UR4, UR4, 0x1, URZ ;  /* 0x0000000104048899 */ /* 0x000fe200080006ff */
[----:B------:R-:W-:Y:S01]  /*1720*/  VOTEU.ALL UP0, P3 ;  /* 0x0000000000ff7886 */ /* 0x000fe20001800000 */
[----:B------:R-:W1:Y:S04]  /*1730*/  FENCE.VIEW.ASYNC.S ;  /* 0x00000000000073c6 */ /* 0x000e680000000000 */
[----:B-1----:R1:W2:Y:S06]  /*1740*/  @!UP0 SYNCS.EXCH.64 URZ, [UR8+0x8000], UR16 ;  /* 0x0080001008ff85b2 */ /* 0x0022ac0008000100 */
[----:B------:R1:W4:Y:S01]  /*1750*/  @!UP1 SYNCS.EXCH.64 URZ, [UR8+0x8010], UR4 ;  /* 0x0080100408ff95b2 */ /* 0x0003220008000100 */
[----:B------:R-:W-:Y:S05]  /*1760*/  @!P0 BRA `(.L_x_54) ;  /* 0x0000000400f08947 */ /* 0x000fea0003800000 */
[----:B--2-4-:R-:W-:Y:S01]  /*1770*/  BAR.SYNC.DEFER_BLOCKING 0x0 ;  /* 0x0000000000007b1d */ /* 0x014fe20000010000 */
[----:B------:R-:W-:Y:S01]  /*1780*/  @!P3 IMAD.MOV.U32 R2, RZ, RZ, 0x8000 ;  /* 0x00008000ff02b424 */ /* 0x000fe200078e00ff */
[----:B------:R-:W-:Y:S02]  /*1790*/  ELECT P1, URZ, PT ;  /* 0x0000000000ff782f */ /* 0x000fe40003820000 */
[----:B------:R-:W-:Y:S02]  /*17a0*/  ELECT P0, URZ, PT ;  /* 0x0000000000ff782f */ /* 0x000fe40003800000 */
[C---:B------:R-:W-:Y:S01]  /*17b0*/  ISETP.LT.U32.AND P1, PT, R132.reuse, 0x20, P1 ;  /* 0x000000208400780c */ /* 0x040fe20000f21070 */
[----:B------:R-:W-:Y:S01]  /*17c0*/  UIADD3 UR28, UPT, UPT, UR8, 0x4000, URZ ;  /* 0x00004000081c7890 */ /* 0x000fe2000fffe0ff */
[----:B------:R-:W-:Y:S01]  /*17d0*/  ISETP.LT.U32.AND P0, PT, R132, 0x20, P0 ;  /* 0x000000208400780c */ /* 0x000fe20000701070 */
[----:B-1----:R-:W-:Y:S02]  /*17e0*/  USHF.R.U32.HI UR16, URZ, 0x4, UR8 ;  /* 0x00000004ff107899 */ /* 0x002fe40008011608 */
[----:B------:R-:W-:-:S02]  /*17f0*/  USHF.R.U32.HI UR18, URZ, 0x4, UR28 ;  /* 0x00000004ff127899 */ /* 0x000fc4000801161c */
[----:B------:R-:W-:Y:S02]  /*1800*/  USGXT.U32 UR16, UR16, 0xe ;  /* 0x0000000e1010789a */ /* 0x000fe40008000000 */
[----:B------:R-:W-:Y:S01]  /*1810*/  USGXT.U32 UR18, UR18, 0xe ;  /* 0x0000000e1212789a */ /* 0x000fe20008000000 */
[----:B------:R-:W-:Y:S01]  /*1820*/  UMOV UR4, URZ ;  /* 0x000000ff00047c82 */ /* 0x000fe20008000000 */
[----:B------:R-:W-:Y:S02]  /*1830*/  UMOV UR17, 0x40004040 ;  /* 0x4000404000117882 */ /* 0x000fe40000000000 */
[----:B------:R-:W-:Y:S01]  /*1840*/  VOTEU.ANY UP0, P1 ;  /* 0x0000000000ff7886 */ /* 0x000fe20000800100 */
[----:B------:R-:W-:Y:S01]  /*1850*/  VOTEU.ANY UP2, P1 ;  /* 0x0000000000ff7886 */ /* 0x000fe20000840100 */
[----:B------:R-:W-:Y:S01]  /*1860*/  VOTEU.ANY UP1, P0 ;  /* 0x0000000000ff7886 */ /* 0x000fe20000020100 */
[----:B------:R-:W-:Y:S01]  /*1870*/  VOTEU.ANY UP3, P0 ;  /* 0x0000000000ff7886 */ /* 0x000fe20000060100 */
[----:B------:R-:W-:Y:S01]  /*1880*/  UMOV UR19, 0x40004040 ;  /* 0x4000404000137882 */ /* 0x000fe20000000000 */
[----:B------:R1:W-:Y:S01]  /*1890*/  @!P3 SYNCS.ARRIVE.TRANS64 RZ, [UR8+0x8000], R2 ;  /* 0x00800002ffffb9a7 */ /* 0x0003e20008000008 */
[----:B------:R2:W-:Y:S06]  /*18a0*/  MEMBAR.ALL.CTA ;  /* 0x0000000000007992 */ /* 0x0005ec0000008000 */
[----:B--2---:R-:W2:Y:S01]  /*18b0*/  FENCE.VIEW.ASYNC.S ;  /* 0x00000000000073c6 */ /* 0x004ea20000000000 */
[----:B------:R-:W-:Y:S01]  /*18c0*/  @UP0 UIADD3 UR9, UPT, UPT, UR8, 0x8000, URZ ;  /* 0x0000800008090890 */ /* 0x000fe2000fffe0ff */
[----:B------:R-:W-:Y:S01]  /*18d0*/  @UP0 UMOV UR10, URZ ;  /* 0x000000ff000a0c82 */ /* 0x000fe20008000000 */
[----:B------:R-:W-:Y:S01]  /*18e0*/  @UP1 UIADD3 UR29, UPT, UPT, UR8, 0x8000, URZ ;  /* 0x00008000081d1890 */ /* 0x000fe2000fffe0ff */
[----:B------:R-:W-:Y:S01]  /*18f0*/  @UP1 UMOV UR30, URZ ;  /* 0x000000ff001e1c82 */ /* 0x000fe20008000000 */
[----:B------:R-:W-:-:S02]  /*1900*/  UIADD3 UR20, UP0, UPT, UR16, 0x2, URZ ;  /* 0x0000000210147890 */ /* 0x000fc4000ff1e0ff */
[----:B------:R-:W-:Y:S02]  /*1910*/  UIADD3 UR22, UP1, UPT, UR18, 0x2, URZ ;  /* 0x0000000212167890 */ /* 0x000fe4000ff3e0ff */
[----:B------:R-:W-:Y:S02]  /*1920*/  UIADD3.X UR21, UPT, UPT, UR4, 0x40004040, URZ, UP0, !UPT ;  /* 0x4000404004157890 */ /* 0x000fe400087fe4ff */
[----:B------:R-:W-:Y:S02]  /*1930*/  UIADD3.X UR23, UPT, UPT, UR4, 0x40004040, URZ, UP1, !UPT ;  /* 0x4000404004177890 */ /* 0x000fe40008ffe4ff */
[----:B------:R-:W-:Y:S02]  /*1940*/  UIADD3.64 UR26, UPT, UPT, UR20, 0x2, URZ ;  /* 0x00000002141a7897 */ /* 0x000fe4000fffe0ff */
[----:B------:R-:W-:Y:S02]  /*1950*/  UIADD3.64 UR34, UPT, UPT, UR20, 0x4, URZ ;  /* 0x0000000414227897 */ /* 0x000fe4000fffe0ff */
[----:B------:R-:W-:-:S02]  /*1960*/  UIADD3.64 UR32, UPT, UPT, UR22, 0x2, URZ ;  /* 0x0000000216207897 */ /* 0x000fc4000fffe0ff */
[----:B------:R-:W-:Y:S02]  /*1970*/  UIADD3.64 UR36, UPT, UPT, UR22, 0x4, URZ ;  /* 0x0000000416247897 */ /* 0x000fe4000fffe0ff */
[----:B------:R-:W-:Y:S01]  /*1980*/  UISETP.NE.U32.AND UP0, UPT, UR24, URZ, UPT ;  /* 0x000000ff1800728c */ /* 0x000fe2000bf05070 */
[----:B--2---:R-:W-:Y:S06]  /*1990*/  BAR.SYNC.DEFER_BLOCKING 0x0 ;  /* 0x0000000000007b1d */ /* 0x004fec0000010000 */
[----:B------:R1:W-:Y:S02]  /*19a0*/  @UP2 UTMALDG.2D [UR8], [UR6] ;  /* 0x00000008060025b4 */ /* 0x0003e40008008000 */
[----:B------:R-:W-:Y:S06]  /*19b0*/  BAR.SYNC.DEFER_BLOCKING 0x0 ;  /* 0x0000000000007b1d */ /* 0x000fec0000010000 */
[----:B------:R1:W-:Y:S02]  /*19c0*/  @UP3 UTMALDG.2D [UR28], [UR12] ;  /* 0x0000001c0c0035b4 */ /* 0x0003e40008008000 */
[----:B------:R-:W-:Y:S06]  /*19d0*/  BAR.SYNC.DEFER_BLOCKING 0x0 ;  /* 0x0000000000007b1d */ /* 0x000fec0000010000 */
[----:B------:R-:W2:Y:S02]  /*19e0*/  SYNCS.PHASECHK.TRANS64.TRYWAIT P0, [UR8+0x8000], RZ ;  /* 0x008000ffff0075a7 */ /* 0x000ea40008001108 */
[----:B-12---:R-:W-:Y:S05]  /*19f0*/  @!P0 BRA `(.L_x_55) ;  /* 0x0000000c00a88947 */ /* 0x006fea0003800000 */
.L_x_67:
[----:B------:R-:W-:Y:S05]  /*1a00*/  BRA.U UP0, `(.L_x_56) ;  /* 0x0000000100347547 */ /* 0x000fea000b800000 */
[----:B------:R-:W-:Y:S01]  /*1a10*/  UMOV UR4, 0x0 ;  /* 0x0000000000047882 */ /* 0x000fe20000000000 */
[----:B------:R-:W-:Y:S01]  /*1a20*/  UMOV UR5, 0x8200010 ;  /* 0x0820001000057882 */ /* 0x000fe20000000000 */
[----:B------:R-:W-:Y:S01]  /*1a30*/  UMOV UR28, 0x0 ;  /* 0x00000000001c7882 */ /* 0x000fe20000000000 */
[----:B------:R-:W-:Y:S01]  /*1a40*/  UMOV UR29, 0x8200010 ;  /* 0x08200010001d7882 */ /* 0x000fe20000000000 */
[----:B------:R-:W-:Y:S01]  /*1a50*/  UMOV UR38, 0x0 ;  /* 0x0000000000267882 */ /* 0x000fe20000000000 */
[----:B------:R-:W-:Y:S01]  /*1a60*/  UMOV UR39, 0x8200010 ;  /* 0x0820001000277882 */ /* 0x000fe20000000000 */
[----:B------:R1:W-:Y:S01]  /*1a70*/  UTCQMMA gdesc[UR16], gdesc[UR18], tmem[UR25], tmem[UR4], idesc[UR5], !UPT ;  /* 0x00ff0412100075ea */ /* 0x0003e2000f800319 */
[----:B------:R-:W-:Y:S01]  /*1a80*/  UMOV UR40, 0x0 ;  /* 0x0000000000287882 */ /* 0x000fe20000000000 */
[----:B------:R-:W-:Y:S01]  /*1a90*/  UMOV UR41, 0x8200010 ;  /* 0x0820001000297882 */ /* 0x000fe20000000000 */
[----:B------:R1:W-:Y:S01]  /*1aa0*/  UTCQMMA gdesc[UR20], gdesc[UR22], tmem[UR25], tmem[UR28], idesc[UR29], UPT ;  /* 0x00ff1c16140075ea */ /* 0x0003e2000b800319 */
[----:B------:R1:W-:Y:S01]  /*1ab0*/  UTCQMMA gdesc[UR26], gdesc[UR32], tmem[UR25], tmem[UR38], idesc[UR39], UPT ;  /* 0x00ff26201a0075ea */ /* 0x0003e2000b800319 */
[----:B------:R1:W-:Y:S01]  /*1ac0*/  UTCQMMA gdesc[UR34], gdesc[UR36], tmem[UR25], tmem[UR40], idesc[UR41], UPT ;  /* 0x00ff2824220075ea */ /* 0x0003e2000b800319 */
[----:B------:R-:W-:Y:S01]  /*1ad0*/  NOP ;  /* 0x0000000000007918 */ /* 0x000fe20000000000 */
.L_x_56:
[----:B------:R-:W-:Y:S01]  /*1ae0*/  ELECT P0, URZ, PT ;  /* 0x0000000000ff782f */ /* 0x000fe20003800000 */
[----:B-1----:R-:W-:-:S03]  /*1af0*/  UIADD3 UR4, UPT, UPT, UR8, 0x8010, URZ ;  /* 0x0000801008047890 */ /* 0x002fc6000fffe0ff */
[----:B------:R-:W-:Y:S01]  /*1b00*/  ISETP.LT.U32.AND P0, PT, R132, 0x20, P0 ;  /* 0x000000208400780c */ /* 0x000fe20000701070 */
[----:B------:R-:W-:-:S12]  /*1b10*/  UMOV UR5, URZ ;  /* 0x000000ff00057c82 */ /* 0x000fd80008000000 */
[----:B------:R-:W-:Y:S01]  /*1b20*/  VOTEU.ANY UP0, P0 ;  /* 0x0000000000ff7886 */ /* 0x000fe20000000100 */
[----:B------:R-:W-:Y:S01]  /*1b30*/  VOTEU.ANY UP1, P0 ;  /* 0x0000000000ff7886 */ /* 0x000fe20000020100 */
[----:B------:R-:W-:-:S03]  /*1b40*/  ISETP.GE.U32.AND P0, PT, R10, 0x81, PT ;  /* 0x000000810a00780c */ /* 0x000fc60003f06070 */
[----:B------:R-:W-:Y:S02]  /*1b50*/  @UP0 UMOV UR9, UR4 ;  /* 0x0000000400090c82 */ /* 0x000fe40008000000 */
[----:B------:R1:W-:Y:S01]  /*1b60*/  @UP1 UTCBAR [UR9], URZ ;  /* 0x000000ff090013e9 */ /* 0x0003e200080000ff */
[----:B------:R-:W-:Y:S06]  /*1b70*/  BAR.SYNC.DEFER_BLOCKING 0x0 ;  /* 0x0000000000007b1d */ /* 0x000fec0000010000 */
[----:B------:R-:W2:Y:S02]  /*1b80*/  SYNCS.PHASECHK.TRANS64.TRYWAIT P1, [UR8+0x8010], RZ ;  /* 0x008010ffff0075a7 */ /* 0x000ea40008021108 */
[----:B-12---:R-:W-:Y:S05]  /*1b90*/  @!P1 BRA `(.L_x_57) ;  /* 0x0000000c004c9947 */ /* 0x006fea0003800000 */
.L_x_68:
[----:B------:R-:W-:Y:S05]  /*1ba0*/  @!P0 BRA `(.L_x_54) ;  /* 0x0000000000e08947 */ /* 0x000fea0003800000 */
[----:B------:R-:W-:Y:S01]  /*1bb0*/  IMAD.MOV.U32 R2, RZ, RZ, 0x1 ;  /* 0x00000001ff027424 */ /* 0x000fe200078e00ff */
[----:B------:R-:W1:Y:S01]  /*1bc0*/  LDCU UR44, c[0x0][0x3a0] ;  /* 0x00007400ff2c77ac */ /* 0x000e620008000800 */
[----:B------:R-:W-:-:S05]  /*1bd0*/  UMOV UR10, 0x80 ;  /* 0x00000080000a7882 */ /* 0x000fca0000000000 */
.L_x_61:
[----:B------:R-:W-:Y:S01]  /*1be0*/  BAR.SYNC.DEFER_BLOCKING 0x0 ;  /* 0x0000000000007b1d */ /* 0x000fe20000010000 */
[----:B------:R-:W-:Y:S01]  /*1bf0*/  @!P3 IMAD.MOV.U32 R3, RZ, RZ, 0x8000 ;  /* 0x00008000ff03b424 */ /* 0x000fe200078e00ff */
[----:B------:R-:W-:Y:S02]  /*1c00*/  ELECT P1, URZ, PT ;  /* 0x0000000000ff782f */ /* 0x000fe40003820000 */
[----:B------:R-:W-:Y:S02]  /*1c10*/  ELECT P0, URZ, PT ;  /* 0x0000000000ff782f */ /* 0x000fe40003800000 */
[C---:B------:R-:W-:Y:S01]  /*1c20*/  ISETP.LT.U32.AND P1, PT, R132.reuse, 0x20, P1 ;  /* 0x000000208400780c */ /* 0x040fe20000f21070 */
[----:B------:R-:W-:Y:S01]  /*1c30*/  UMOV UR30, UR10 ;  /* 0x0000000a001e7c82 */ /* 0x000fe20008000000 */
[----:B------:R-:W-:-:S11]  /*1c40*/  ISETP.LT.U32.AND P0, PT, R132, 0x20, P0 ;  /* 0x000000208400780c */ /* 0x000fd60000701070 */
[----:B------:R-:W-:Y:S02]  /*1c50*/  VOTEU.ANY UP0, P1 ;  /* 0x0000000000ff7886 */ /* 0x000fe40000800100 */
[----:B------:R-:W-:Y:S01]  /*1c60*/  VOTEU.ANY UP1, P0 ;  /* 0x0000000000ff7886 */ /* 0x000fe20000020100 */
[----:B--2---:R2:W-:Y:S01]  /*1c70*/  @!P3 SYNCS.ARRIVE.TRANS64 RZ, [UR8+0x8000], R3 ;  /* 0x00800003ffffb9a7 */ /* 0x0045e20008000008 */
[----:B------:R4:W-:Y:S06]  /*1c80*/  MEMBAR.ALL.CTA ;  /* 0x0000000000007992 */ /* 0x0009ec0000008000 */
[----:B----4-:R-:W4:Y:S01]  /*1c90*/  FENCE.VIEW.ASYNC.S ;  /* 0x00000000000073c6 */ /* 0x010f220000000000 */
[----:B------:R-:W-:Y:S01]  /*1ca0*/  @UP0 UIADD3 UR9, UPT, UPT, UR8, 0x8000, URZ ;  /* 0x0000800008090890 */ /* 0x000fe2000fffe0ff */
[----:B----4-:R-:W-:Y:S01]  /*1cb0*/  VOTEU.ANY UP0, P1 ;  /* 0x0000000000ff7886 */ /* 0x010fe20000800100 */
[----:B------:R-:W-:-:S02]  /*1cc0*/  @UP1 UIADD3 UR28, UPT, UPT, UR8, 0x4000, URZ ;  /* 0x00004000081c1890 */ /* 0x000fc4000fffe0ff */
[----:B------:R-:W-:Y:S01]  /*1cd0*/  @UP1 UIADD3 UR29, UPT, UPT, UR8, 0x8000, URZ ;  /* 0x00008000081d1890 */ /* 0x000fe2000fffe0ff */
[----:B--2---:R-:W-:Y:S01]  /*1ce0*/  IMAD.U32 R3, R2, -0x80000000, RZ ;  /* 0x8000000002037824 */ /* 0x004fe200078e00ff */
[----:B------:R-:W-:Y:S01]  /*1cf0*/  VOTEU.ANY UP1, P0 ;  /* 0x0000000000ff7886 */ /* 0x000fe20000020100 */
[----:B------:R-:W-:Y:S06]  /*1d00*/  BAR.SYNC.DEFER_BLOCKING 0x0 ;  /* 0x0000000000007b1d */ /* 0x000fec0000010000 */
[----:B------:R2:W-:Y:S01]  /*1d10*/  @UP0 UTMALDG.2D [UR8], [UR6] ;  /* 0x00000008060005b4 */ /* 0x0005e20008008000 */
[----:B------:R-:W-:Y:S01]  /*1d20*/  UISETP.NE.U32.AND UP0, UPT, UR24, URZ, UPT ;  /* 0x000000ff1800728c */ /* 0x000fe2000bf05070 */
[----:B------:R-:W-:Y:S06]  /*1d30*/  BAR.SYNC.DEFER_BLOCKING 0x0 ;  /* 0x0000000000007b1d */ /* 0x000fec0000010000 */
[----:B------:R2:W-:Y:S02]  /*1d40*/  @UP1 UTMALDG.2D [UR28], [UR12] ;  /* 0x0000001c0c0015b4 */ /* 0x0005e40008008000 */
[----:B------:R-:W-:Y:S06]  /*1d50*/  BAR.SYNC.DEFER_BLOCKING 0x0 ;  /* 0x0000000000007b1d */ /* 0x000fec0000010000 */
[----:B------:R-:W4:Y:S02]  /*1d60*/  SYNCS.PHASECHK.TRANS64.TRYWAIT P0, [UR8+0x8000], R3 ;  /* 0x00800003ff0075a7 */ /* 0x000f240008001108 */
[----:B--2-4-:R-:W-:Y:S05]  /*1d70*/  @!P0 BRA `(.L_x_58) ;  /* 0x0000000800e08947 */ /* 0x014fea0003800000 */
.L_x_69:
[----:B------:R-:W-:Y:S05]  /*1d80*/  BRA.U UP0, `(.L_x_59) ;  /* 0x0000000100347547 */ /* 0x000fea000b800000 */
[----:B------:R-:W-:Y:S01]  /*1d90*/  UMOV UR28, 0x0 ;  /* 0x00000000001c7882 */ /* 0x000fe20000000000 */
[----:B------:R-:W-:Y:S01]  /*1da0*/  UMOV UR29, 0x8200010 ;  /* 0x08200010001d7882 */ /* 0x000fe20000000000 */
[----:B------:R-:W-:Y:S01]  /*1db0*/  UMOV UR38, 0x0 ;  /* 0x0000000000267882 */ /* 0x000fe20000000000 */
[----:B------:R-:W-:Y:S01]  /*1dc0*/  UMOV UR39, 0x8200010 ;  /* 0x0820001000277882 */ /* 0x000fe20000000000 */
[----:B------:R-:W-:Y:S01]  /*1dd0*/  UMOV UR40, 0x0 ;  /* 0x0000000000287882 */ /* 0x000fe20000000000 */
[----:B------:R-:W-:Y:S01]  /*1de0*/  UMOV UR41, 0x8200010 ;  /* 0x0820001000297882 */ /* 0x000fe20000000000 */
[----:B------:R2:W-:Y:S01]  /*1df0*/  UTCQMMA gdesc[UR16], gdesc[UR18], tmem[UR25], tmem[UR28], idesc[UR29], UPT ;  /* 0x00ff1c12100075ea */ /* 0x0005e2000b800319 */
[----:B------:R-:W-:Y:S01]  /*1e00*/  UMOV UR42, 0x0 ;  /* 0x00000000002a7882 */ /* 0x000fe20000000000 */
[----:B------:R-:W-:Y:S01]  /*1e10*/  UMOV UR43, 0x8200010 ;  /* 0x08200010002b7882 */ /* 0x000fe20000000000 */
[----:B------:R2:W-:Y:S01]  /*1e20*/  UTCQMMA gdesc[UR20], gdesc[UR22], tmem[UR25], tmem[UR38], idesc[UR39], UPT ;  /* 0x00ff2616140075ea */ /* 0x0005e2000b800319 */
[----:B------:R2:W-:Y:S01]  /*1e30*/  UTCQMMA gdesc[UR26], gdesc[UR32], tmem[UR25], tmem[UR40], idesc[UR41], UPT ;  /* 0x00ff28201a0075ea */ /* 0x0005e2000b800319 */
[----:B------:R2:W-:Y:S01]  /*1e40*/  UTCQMMA gdesc[UR34], gdesc[UR36], tmem[UR25], tmem[UR42], idesc[UR43], UPT ;  /* 0x00ff2a24220075ea */ /* 0x0005e2000b800319 */
[----:B------:R-:W-:Y:S01]  /*1e50*/  NOP ;  /* 0x0000000000007918 */ /* 0x000fe20000000000 */
.L_x_59:
[----:B------:R-:W-:-:S04]  /*1e60*/  ELECT P0, URZ, PT ;  /* 0x0000000000ff782f */ /* 0x000fc80003800000 */
[----:B------:R-:W-:-:S13]  /*1e70*/  ISETP.LT.U32.AND P0, PT, R132, 0x20, P0 ;  /* 0x000000208400780c */ /* 0x000fda0000701070 */
[----:B------:R-:W-:Y:S01]  /*1e80*/  VOTEU.ANY UP0, P0 ;  /* 0x0000000000ff7886 */ /* 0x000fe20000000100 */
[----:B------:R-:W-:-:S04]  /*1e90*/  VOTEU.ANY UP1, P0 ;  /* 0x0000000000ff7886 */ /* 0x000fc80000020100 */
[----:B------:R-:W-:Y:S02]  /*1ea0*/  @UP0 UMOV UR9, UR4 ;  /* 0x0000000400090c82 */ /* 0x000fe40008000000 */
[----:B------:R4:W-:Y:S01]  /*1eb0*/  @UP1 UTCBAR [UR9], URZ ;  /* 0x000000ff090013e9 */ /* 0x0009e200080000ff */
[----:B------:R-:W-:Y:S06]  /*1ec0*/  BAR.SYNC.DEFER_BLOCKING 0x0 ;  /* 0x0000000000007b1d */ /* 0x000fec0000010000 */
[----:B------:R-:W5:Y:S02]  /*1ed0*/  SYNCS.PHASECHK.TRANS64.TRYWAIT P0, [UR8+0x8010], R3 ;  /* 0x00801003ff0075a7 */ /* 0x000f640008001108 */
[----:B----45:R-:W-:Y:S05]  /*1ee0*/  @!P0 BRA `(.L_x_60) ;  /* 0x0000000800908947 */ /* 0x030fea0003800000 */
.L_x_70:
[----:B------:R-:W-:Y:S01]  /*1ef0*/  UIADD3 UR10, UPT, UPT, UR10, 0x80, URZ ;  /* 0x000000800a0a7890 */ /* 0x000fe2000fffe0ff */
[----:B------:R-:W-:-:S03]  /*1f00*/  LOP3.LUT R2, R2, 0x1, RZ, 0x3c, !PT ;  /* 0x0000000102027812 */ /* 0x000fc600078e3cff */
[----:B-1----:R-:W-:-:S09]  /*1f10*/  UISETP.GE.AND UP0, UPT, UR10, UR44, UPT ;  /* 0x0000002c0a00728c */ /* 0x002fd2000bf06270 */
[----:B------:R-:W-:Y:S05]  /*1f20*/  BRA.U !UP0, `(.L_x_61) ;  /* 0xfffffffd082c7547 */ /* 0x000fea000b83ffff */
.L_x_54:
[----:B--2-4-:R-:W-:Y:S06]  /*1f30*/  BAR.SYNC.DEFER_BLOCKING 0x0 ;  /* 0x0000000000007b1d */ /* 0x014fec0000010000 */
[----:B------:R-:W-:Y:S04]  /*1f40*/  BSSY.RECONVERGENT B4, `(.L_x_62) ;  /* 0x0000004000047945 */ /* 0x000fe80003800200 */
[----:B------:R-:W-:Y:S05]  /*1f50*/  @P3 BRA `(.L_x_63) ;  /* 0x0000000000083947 */ /* 0x000fea0003800000 */
[----:B------:R-:W2:Y:S02]  /*1f60*/  SYNCS.CCTL.IV [UR8+0x8000] ;  /* 0x00800000ff0079b1 */ /* 0x000ea40008000008 */
[----:B--2---:R-:W2:Y:S02]  /*1f70*/  SYNCS.CCTL.IV [UR8+0x8010] ;  /* 0x00801000ff0079b1 */ /* 0x004ea40008000008 */
.L_x_63:
[----:B-1----:R-:W-:Y:S05]  /*1f80*/  BSYNC.RECONVERGENT B4 ;  /* 0x0000000000047941 */ /* 0x002fea0003800200 */
.L_x_62:
[----:B------:R-:W-:Y:S01]  /*1f90*/  USHF.L.U32 UR24, UR24, 0x15, URZ ;  /* 0x0000001518187899 */ /* 0x000fe200080006ff */
[C---:B------:R-:W-:Y:S01]  /*1fa0*/  IMAD.SHL.U32 R2, R0.reuse, 0x80, RZ ;  /* 0x0000008000027824 */ /* 0x040fe200078e00ff */
[----:B------:R-:W-:Y:S01]  /*1fb0*/  ELECT P0, URZ, PT ;  /* 0x0000000000ff782f */ /* 0x000fe20003800000 */
[----:B------:R-:W-:Y:S01]  /*1fc0*/  IMAD.SHL.U32 R3, R0, 0x10, RZ ;  /* 0x0000001000037824 */ /* 0x000fe200078e00ff */
[----:B------:R-:W-:Y:S02]  /*1fd0*/  ULOP3.LUT UR24, UR24, 0x600000, URZ, 0xc0, !UPT ;  /* 0x0060000018187892 */ /* 0x000fe4000f8ec0ff */
[----:B------:R-:W-:Y:S01]  /*1fe0*/  LOP3.LUT R0, R2, 0x3f80, RZ, 0xc0, !PT ;  /* 0x00003f8002007812 */ /* 0x000fe200078ec0ff */
[----:B------:R-:W-:Y:S01]  /*1ff0*/  UMOV UR9, UR31 ;  /* 0x0000001f00097c82 */ /* 0x000fe20008000000 */
[----:B------:R-:W-:Y:S01]  /*2000*/  UIADD3 UR24, UPT, UPT, UR25, UR24, URZ ;  /* 0x0000001819187290 */ /* 0x000fe2000fffe0ff */
[----:B------:R-:W-:Y:S01]  /*2010*/  ISETP.LT.U32.AND P0, PT, R132, 0x20, P0 ;  /* 0x000000208400780c */ /* 0x000fe20000701070 */
[----:B------:R-:W-:Y:S01]  /*2020*/  UMOV UR10, UR11 ;  /* 0x0000000b000a7c82 */ /* 0x000fe20008000000 */
[----:B------:R-:W-:-:S04]  /*2030*/  LOP3.LUT R0, R0, 0x70, R3, 0xf8, !PT ;  /* 0x0000007000007812 */ /* 0x000fc800078ef803 */
[C---:B------:R-:W-:Y:S02]  /*2040*/  LOP3.LUT R2, R0.reuse, 0x10, RZ, 0x3c, !PT ;  /* 0x0000001000027812 */ /* 0x040fe400078e3cff */
[----:B---3--:R-:W1:Y:S01]  /*2050*/  LDTM.x128 R4, tmem[UR24] ;  /* 0x00000018000479ee */ /* 0x008e6200083c0000 */
[----:B------:R-:W-:Y:S01]  /*2060*/  LOP3.LUT R3, R0, 0x20, RZ, 0x3c, !PT ;  /* 0x0000002000037812 */ /* 0x000fe200078e3cff */
[----:B------:R-:W-:-:S03]  /*2070*/  NOP ;  /* 0x0000000000007918 */ /* 0x000fc60000000000 */
[----:B-1----:R-:W-:Y:S01]  /*2080*/  VOTEU.ANY UP1, P0 ;  /* 0x0000000000ff7886 */ /* 0x002fe20000020100 */
[----:B------:R-:W-:Y:S01]  /*2090*/  VOTEU.ANY UP0, P0 ;  /* 0x0000000000ff7886 */ /* 0x000fe20000000100 */
[----:B------:R-:W-:Y:S02]  /*20a0*/  F2FP.SATFINITE.E4M3.F32.PACK_AB_MERGE_C R6, R7, R6, RZ ;  /* 0x000000060706723e */ /* 0x000fe400048070ff */
[----:B------:R-:W-:Y:S02]  /*20b0*/  F2FP.SATFINITE.E4M3.F32.PACK_AB_MERGE_C R10, R11, R10, RZ ;  /* 0x0000000a0b0a723e */ /* 0x000fe400048070ff */
[----:B------:R-:W-:Y:S02]  /*20c0*/  F2FP.SATFINITE.E4M3.F32.PACK_AB_MERGE_C R14, R15, R14, RZ ;  /* 0x0000000e0f0e723e */ /* 0x000fe400048070ff */
[----:B------:R-:W-:Y:S02]  /*20d0*/  F2FP.SATFINITE.E4M3.F32.PACK_AB_MERGE_C R7, R19, R18, RZ ;  /* 0x000000121307723e */ /* 0x000fe400048070ff */
[----:B------:R-:W-:-:S02]  /*20e0*/  F2FP.SATFINITE.E4M3.F32.PACK_AB_MERGE_C R22, R23, R22, RZ ;  /* 0x000000161716723e */ /* 0x000fc400048070ff */
[----:B------:R-:W-:Y:S02]  /*20f0*/  F2FP.SATFINITE.E4M3.F32.PACK_AB_MERGE_C R26, R27, R26, RZ ;  /* 0x0000001a1b1a723e */ /* 0x000fe400048070ff */
        /* <DEDUP_REMOVED lines=11> */
[----:B------:R-:W-:Y:S02]  /*21b0*/  F2FP.SATFINITE.E4M3.F32.PACK_AB_MERGE_C R4, R5, R4, R6 ;  /* 0x000000040504723e */ /* 0x000fe40004807006 */
[----:B------:R-:W-:Y:S02]  /*21c0*/  F2FP.SATFINITE.E4M3.F32.PACK_AB_MERGE_C R74, R75, R74, RZ ;  /* 0x0000004a4b4a723e */ /* 0x000fe400048070ff */
[----:B------:R-:W-:Y:S02]  /*21d0*/  F2FP.SATFINITE.E4M3.F32.PACK_AB_MERGE_C R78, R79, R78, RZ ;  /* 0x0000004e4f4e723e */ /* 0x000fe400048070ff */
[----:B------:R-:W-:Y:S02]  /*21e0*/  F2FP.SATFINITE.E4M3.F32.PACK_AB_MERGE_C R71, R83, R82, RZ ;  /* 0x000000525347723e */ /* 0x000fe400048070ff */
[----:B------:R-:W-:Y:S02]  /*21f0*/  F2FP.SATFINITE.E4M3.F32.PACK_AB_MERGE_C R86, R87, R86, RZ ;  /* 0x000000565756723e */ /* 0x000fe400048070ff */
[----:B------:R-:W-:-:S02]  /*2200*/  F2FP.SATFINITE.E4M3.F32.PACK_AB_MERGE_C R5, R9, R8, R10 ;  /* 0x000000080905723e */ /* 0x000fc4000480700a */
[----:B------:R-:W-:Y:S02]  /*2210*/  F2FP.SATFINITE.E4M3.F32.PACK_AB_MERGE_C R6, R13, R12, R14 ;  /* 0x0000000c0d06723e */ /* 0x000fe4000480700e */
[----:B------:R-:W-:Y:S02]  /*2220*/  F2FP.SATFINITE.E4M3.F32.PACK_AB_MERGE_C R7, R17, R16, R7 ;  /* 0x000000101107723e */ /* 0x000fe40004807007 */
[----:B------:R-:W-:Y:S02]  /*2230*/  F2FP.SATFINITE.E4M3.F32.PACK_AB_MERGE_C R20, R21, R20, R22 ;  /* 0x000000141514723e */ /* 0x000fe40004807016 */
[----:B------:R-:W-:Y:S01]  /*2240*/  F2FP.SATFINITE.E4M3.F32.PACK_AB_MERGE_C R90, R91, R90, RZ ;  /* 0x0000005a5b5a723e */ /* 0x000fe200048070ff */
[----:B--2---:R1:W-:Y:S01]  /*2250*/  STS.128 [R0+UR8], R4 ;  /* 0x0000000400007988 */ /* 0x0043e20008000c08 */
[----:B------:R-:W-:Y:S02]  /*2260*/  F2FP.SATFINITE.E4M3.F32.PACK_AB_MERGE_C R94, R95, R94, RZ ;  /* 0x0000005e5f5e723e */ /* 0x000fe400048070ff */
[----:B------:R-:W-:-:S02]  /*2270*/  F2FP.SATFINITE.E4M3.F32.PACK_AB_MERGE_C R98, R99, R98, RZ ;  /* 0x000000626362723e */ /* 0x000fc400048070ff */
[----:B------:R-:W-:Y:S02]  /*2280*/  F2FP.SATFINITE.E4M3.F32.PACK_AB_MERGE_C R102, R103, R102, RZ ;  /* 0x000000666766723e */ /* 0x000fe400048070ff */
[----:B------:R-:W-:Y:S02]  /*2290*/  F2FP.SATFINITE.E4M3.F32.PACK_AB_MERGE_C R21, R25, R24, R26 ;  /* 0x000000181915723e */ /* 0x000fe4000480701a */
[----:B------:R-:W-:Y:S02]  /*22a0*/  F2FP.SATFINITE.E4M3.F32.PACK_AB_MERGE_C R22, R29, R28, R30 ;  /* 0x0000001c1d16723e */ /* 0x000fe4000480701e */
[----:B------:R-:W-:Y:S02]  /*22b0*/  F2FP.SATFINITE.E4M3.F32.PACK_AB_MERGE_C R23, R33, R32, R23 ;  /* 0x000000202117723e */ /* 0x000fe40004807017 */
[----:B------:R-:W-:Y:S02]  /*22c0*/  F2FP.SATFINITE.E4M3.F32.PACK_AB_MERGE_C R36, R37, R36, R38 ;  /* 0x000000242524723e */ /* 0x000fe40004807026 */
[----:B------:R-:W-:Y:S01]  /*22d0*/  F2FP.SATFINITE.E4M3.F32.PACK_AB_MERGE_C R106, R107, R106, RZ ;  /* 0x0000006a6b6a723e */ /* 0x000fe200048070ff */
[----:B------:R1:W-:Y:S01]  /*22e0*/  STS.128 [R2+UR8], R20 ;  /* 0x0000001402007988 */ /* 0x0003e20008000c08 */
[----:B------:R-:W-:-:S02]  /*22f0*/  F2FP.SATFINITE.E4M3.F32.PACK_AB_MERGE_C R110, R111, R110, RZ ;  /* 0x0000006e6f6e723e */ /* 0x000fc400048070ff */
[----:B------:R-:W-:Y:S02]  /*2300*/  F2FP.SATFINITE.E4M3.F32.PACK_AB_MERGE_C R114, R115, R114, RZ ;  /* 0x000000727372723e */ /* 0x000fe400048070ff */
[----:B------:R-:W-:Y:S02]  /*2310*/  F2FP.SATFINITE.E4M3.F32.PACK_AB_MERGE_C R118, R119, R118, RZ ;  /* 0x000000767776723e */ /* 0x000fe400048070ff */
[----:B------:R-:W-:Y:S02]  /*2320*/  F2FP.SATFINITE.E4M3.F32.PACK_AB_MERGE_C R37, R41, R40, R42 ;  /* 0x000000282925723e */ /* 0x000fe4000480702a */
[----:B------:R-:W-:Y:S02]  /*2330*/  F2FP.SATFINITE.E4M3.F32.PACK_AB_MERGE_C R38, R45, R44, R46 ;  /* 0x0000002c2d26723e */ /* 0x000fe4000480702e */
[----:B------:R-:W-:Y:S02]  /*2340*/  F2FP.SATFINITE.E4M3.F32.PACK_AB_MERGE_C R39, R49, R48, R39 ;  /* 0x000000303127723e */ /* 0x000fe40004807027 */
[----:B------:R-:W-:-:S02]  /*2350*/  F2FP.SATFINITE.E4M3.F32.PACK_AB_MERGE_C R52, R53, R52, R54 ;  /* 0x000000343534723e */ /* 0x000fc40004807036 */
[----:B------:R-:W-:Y:S01]  /*2360*/  F2FP.SATFINITE.E4M3.F32.PACK_AB_MERGE_C R122, R123, R122, RZ ;  /* 0x0000007a7b7a723e */ /* 0x000fe200048070ff */
[----:B------:R1:W-:Y:S01]  /*2370*/  STS.128 [R3+UR8], R36 ;  /* 0x0000002403007988 */ /* 0x0003e20008000c08 */
[----:B------:R-:W-:Y:S02]  /*2380*/  F2FP.SATFINITE.E4M3.F32.PACK_AB_MERGE_C R126, R127, R126, RZ ;  /* 0x0000007e7f7e723e */ /* 0x000fe400048070ff */
[----:B------:R-:W-:Y:S02]  /*2390*/  F2FP.SATFINITE.E4M3.F32.PACK_AB_MERGE_C R130, R131, R130, RZ ;  /* 0x000000828382723e */ /* 0x000fe400048070ff */
[----:B------:R-:W-:Y:S02]  /*23a0*/  F2FP.SATFINITE.E4M3.F32.PACK_AB_MERGE_C R53, R57, R56, R58 ;  /* 0x000000383935723e */ /* 0x000fe4000480703a */
[----:B------:R-:W-:Y:S02]  /*23b0*/  F2FP.SATFINITE.E4M3.F32.PACK_AB_MERGE_C R54, R61, R60, R62 ;  /* 0x0000003c3d36723e */ /* 0x000fe4000480703e */
[----:B------:R-:W-:-:S02]  /*23c0*/  F2FP.SATFINITE.E4M3.F32.PACK_AB_MERGE_C R55, R65, R64, R55 ;  /* 0x000000404137723e */ /* 0x000fc40004807037 */
[----:B------:R-:W-:Y:S02]  /*23d0*/  F2FP.SATFINITE.E4M3.F32.PACK_AB_MERGE_C R68, R69, R68, R70 ;  /* 0x000000444544723e */ /* 0x000fe40004807046 */
[----:B------:R-:W-:Y:S02]  /*23e0*/  LOP3.LUT R8, R0, 0x30, RZ, 0x3c, !PT ;  /* 0x0000003000087812 */ /* 0x000fe400078e3cff */
[----:B------:R-:W-:Y:S02]  /*23f0*/  F2FP.SATFINITE.E4M3.F32.PACK_AB_MERGE_C R69, R73, R72, R74 ;  /* 0x000000484945723e */ /* 0x000fe4000480704a */
[----:B------:R-:W-:Y:S01]  /*2400*/  F2FP.SATFINITE.E4M3.F32.PACK_AB_MERGE_C R70, R77, R76, R78 ;  /* 0x0000004c4d46723e */ /* 0x000fe2000480704e */
[----:B------:R1:W-:Y:S01]  /*2410*/  STS.128 [R8+UR8], R52 ;  /* 0x0000003408007988 */ /* 0x0003e20008000c08 */
[----:B------:R-:W-:Y:S02]  /*2420*/  F2FP.SATFINITE.E4M3.F32.PACK_AB_MERGE_C R71, R81, R80, R71 ;  /* 0x000000505147723e */ /* 0x000fe40004807047 */
[----:B------:R-:W-:-:S02]  /*2430*/  F2FP.SATFINITE.E4M3.F32.PACK_AB_MERGE_C R84, R85, R84, R86 ;  /* 0x000000545554723e */ /* 0x000fc40004807056 */
[C---:B------:R-:W-:Y:S02]  /*2440*/  LOP3.LUT R9, R0.reuse, 0x40, RZ, 0x3c, !PT ;  /* 0x0000004000097812 */ /* 0x040fe400078e3cff */
[----:B------:R-:W-:Y:S02]  /*2450*/  F2FP.SATFINITE.E4M3.F32.PACK_AB_MERGE_C R85, R89, R88, R90 ;  /* 0x000000585955723e */ /* 0x000fe4000480705a */
[----:B------:R-:W-:Y:S01]  /*2460*/  F2FP.SATFINITE.E4M3.F32.PACK_AB_MERGE_C R86, R93, R92, R94 ;  /* 0x0000005c5d56723e */ /* 0x000fe2000480705e */
[----:B------:R1:W-:Y:S01]  /*2470*/  STS.128 [R9+UR8], R68 ;  /* 0x0000004409007988 */ /* 0x0003e20008000c08 */
[----:B------:R-:W-:Y:S02]  /*2480*/  F2FP.SATFINITE.E4M3.F32.PACK_AB_MERGE_C R87, R97, R96, R98 ;  /* 0x000000606157723e */ /* 0x000fe40004807062 */
[----:B------:R-:W-:Y:S02]  /*2490*/  F2FP.SATFINITE.E4M3.F32.PACK_AB_MERGE_C R100, R101, R100, R102 ;  /* 0x000000646564723e */ /* 0x000fe40004807066 */
[----:B------:R-:W-:-:S02]  /*24a0*/  LOP3.LUT R10, R0, 0x50, RZ, 0x3c, !PT ;  /* 0x00000050000a7812 */ /* 0x000fc400078e3cff */
[----:B------:R-:W-:Y:S02]  /*24b0*/  F2FP.SATFINITE.E4M3.F32.PACK_AB_MERGE_C R101, R105, R104, R106 ;  /* 0x000000686965723e */ /* 0x000fe4000480706a */
[----:B------:R-:W-:Y:S01]  /*24c0*/  F2FP.SATFINITE.E4M3.F32.PACK_AB_MERGE_C R102, R109, R108, R110 ;  /* 0x0000006c6d66723e */ /* 0x000fe2000480706e */
[----:B------:R1:W-:Y:S01]  /*24d0*/  STS.128 [R10+UR8], R84 ;  /* 0x000000540a007988 */ /* 0x0003e20008000c08 */
[----:B------:R-:W-:Y:S02]  /*24e0*/  F2FP.SATFINITE.E4M3.F32.PACK_AB_MERGE_C R103, R113, R112, R114 ;  /* 0x000000707167723e */ /* 0x000fe40004807072 */
[----:B------:R-:W-:Y:S02]  /*24f0*/  F2FP.SATFINITE.E4M3.F32.PACK_AB_MERGE_C R116, R117, R116, R118 ;  /* 0x000000747574723e */ /* 0x000fe40004807076 */
[----:B------:R-:W-:Y:S02]  /*2500*/  LOP3.LUT R11, R0, 0x60, RZ, 0x3c, !PT ;  /* 0x00000060000b7812 */ /* 0x000fe400078e3cff */
[----:B------:R-:W-:-:S02]  /*2510*/  F2FP.SATFINITE.E4M3.F32.PACK_AB_MERGE_C R117, R121, R120, R122 ;  /* 0x000000787975723e */ /* 0x000fc4000480707a */
[----:B------:R-:W-:Y:S01]  /*2520*/  F2FP.SATFINITE.E4M3.F32.PACK_AB_MERGE_C R118, R125, R124, R126 ;  /* 0x0000007c7d76723e */ /* 0x000fe2000480707e */
[----:B------:R1:W-:Y:S01]  /*2530*/  STS.128 [R11+UR8], R100 ;  /* 0x000000640b007988 */ /* 0x0003e20008000c08 */
[----:B------:R-:W-:Y:S02]  /*2540*/  F2FP.SATFINITE.E4M3.F32.PACK_AB_MERGE_C R119, R129, R128, R130 ;  /* 0x000000808177723e */ /* 0x000fe40004807082 */
[----:B------:R-:W-:-:S05]  /*2550*/  LOP3.LUT R12, R0, 0x70, RZ, 0x3c, !PT ;  /* 0x00000070000c7812 */ /* 0x000fca00078e3cff */
[----:B------:R1:W-:Y:S01]  /*2560*/  STS.128 [R12+UR8], R116 ;  /* 0x000000740c007988 */ /* 0x0003e20008000c08 */
[----:B------:R2:W-:Y:S06]  /*2570*/  MEMBAR.ALL.CTA ;  /* 0x0000000000007992 */ /* 0x0005ec0000008000 */
[----:B--2---:R-:W2:Y:S02]  /*2580*/  FENCE.VIEW.ASYNC.S ;  /* 0x00000000000073c6 */ /* 0x004ea40000000000 */
[----:B--2---:R-:W-:Y:S06]  /*2590*/  BAR.SYNC.DEFER_BLOCKING 0x0 ;  /* 0x0000000000007b1d */ /* 0x004fec0000010000 */
[----:B------:R1:W-:Y:S01]  /*25a0*/  @UP1 UTMASTG.2D [UR8], [UR14] ;  /* 0x000000080e0013b5 */ /* 0x0003e20008008000 */
[----:B------:R0:W-:Y:S01]  /*25b0*/  UTMACMDFLUSH ;  /* 0x00000000000079b7 */ /* 0x0001e20000000000 */
[----:B------:R-:W-:-:S04]  /*25c0*/  DEPBAR.LE SB0, 0x0 ;  /* 0x000080000000791a */ /* 0x000fc80000000000 */
[----:B------:R-:W-:Y:S08]  /*25d0*/  BAR.SYNC.DEFER_BLOCKING 0x0 ;  /* 0x0000000000007b1d */ /* 0x000ff00000010000 */
[----:B------:R-:W-:Y:S06]  /*25e0*/  BAR.SYNC.DEFER_BLOCKING 0x0 ;  /* 0x0000000000007b1d */ /* 0x000fec0000010000 */
[----:B-1----:R-:W-:Y:S05]  /*25f0*/  @P2 BRA `(.L_x_64) ;  /* 0x0000000000a02947 */ /* 0x002fea0003800000 */
[----:B------:R-:W1:Y:S01]  /*2600*/  S2UR UR5, SR_CgaCtaId ;  /* 0x00000000000579c3 */ /* 0x000e620000008800 */
[----:B------:R-:W-:Y:S01]  /*2610*/  NOP ;  /* 0x0000000000007918 */ /* 0x000fe20000000000 */
[----:B------:R-:W-:Y:S01]  /*2620*/  UMOV UR4, 0x50 ;  /* 0x0000005000047882 */ /* 0x000fe20000000000 */
[----:B------:R-:W-:Y:S02]  /*2630*/  IMAD.U32 R0, RZ, RZ, UR25 ;  /* 0x00000019ff007e24 */ /* 0x000fe4000f8e00ff */
[----:B------:R-:W-:Y:S02]  /*2640*/  IMAD.MOV.U32 R3, RZ, RZ, 0xf ;  /* 0x0000000fff037424 */ /* 0x000fe400078e00ff */
[----:B------:R-:W-:Y:S01]  /*2650*/  IMAD.MOV.U32 R7, RZ, RZ, 0x1 ;  /* 0x00000001ff077424 */ /* 0x000fe200078e00ff */
[----:B------:R-:W-:-:S04]  /*2660*/  LOP3.LUT R0, R0, 0xffff, RZ, 0xc0, !PT ;  /* 0x0000ffff00007812 */ /* 0x000fc800078ec0ff */
[----:B------:R-:W-:-:S05]  /*2670*/  SHF.R.U32.HI R0, RZ, 0x5, R0 ;  /* 0x00000005ff007819 */ /* 0x000fca0000011600 */
[----:B------:R-:W-:Y:S01]  /*2680*/  VIADD R2, R0, 0x10 ;  /* 0x0000001000027836 */ /* 0x000fe20000000000 */
[----:B------:R-:W-:Y:S01]  /*2690*/  SHF.L.U32 R0, R3, R0, RZ ;  /* 0x0000000003007219 */ /* 0x000fe200000006ff */
[----:B-1----:R-:W-:-:S03]  /*26a0*/  ULEA UR6, UR5, UR4, 0x18 ;  /* 0x0000000405067291 */ /* 0x002fc6000f8ec0ff */
[----:B------:R-:W-:-:S04]  /*26b0*/  SHF.L.U32 R3, R7, R2, RZ ;  /* 0x0000000207037219 */ /* 0x000fc800000006ff */
[----:B------:R-:W-:Y:S02]  /*26c0*/  LOP3.LUT R0, R3, R0, RZ, 0xfc, !PT ;  /* 0x0000000003007212 */ /* 0x000fe400078efcff */
[----:B------:R-:W1:Y:S02]  /*26d0*/  LDS R5, [UR6] ;  /* 0x00000006ff057984 */ /* 0x000e640008000800 */
[C---:B------:R-:W-:Y:S02]  /*26e0*/  LOP3.LUT R2, R0.reuse, 0xffff, RZ, 0xc0, !PT ;  /* 0x0000ffff00027812 */ /* 0x040fe400078ec0ff */
[----:B-1----:R-:W-:-:S04]  /*26f0*/  LOP3.LUT R3, R0, 0xffff, R5, 0x80, !PT ;  /* 0x0000ffff00037812 */ /* 0x002fc800078e8005 */
[----:B------:R-:W-:-:S13]  /*2700*/  ISETP.NE.AND P0, PT, R3, R2, PT ;  /* 0x000000020300720c */ /* 0x000fda0003f05270 */
[----:B------:R-:W-:Y:S05]  /*2710*/  @P0 BRA `(.L_x_65) ;  /* 0x0000000000500947 */ /* 0x000fea0003800000 */
[----:B------:R-:W-:Y:S02]  /*2720*/  SHF.R.U32.HI R5, RZ, 0x10, R5 ;  /* 0x00000010ff057819 */ /* 0x000fe40000011605 */
[----:B------:R-:W-:-:S04]  /*2730*/  SHF.R.U32.HI R2, RZ, 0x10, R0 ;  /* 0x00000010ff027819 */ /* 0x000fc80000011600 */
[----:B------:R-:W-:-:S04]  /*2740*/  LOP3.LUT R5, R5, R2, RZ, 0xc0, !PT ;  /* 0x0000000205057212 */ /* 0x000fc800078ec0ff */
[----:B------:R-:W-:-:S13]  /*2750*/  ISETP.NE.AND P0, PT, R5, R2, PT ;  /* 0x000000020500720c */ /* 0x000fda0003f05270 */
[----:B------:R-:W-:Y:S05]  /*2760*/  @P0 BRA `(.L_x_66) ;  /* 0x0000000000300947 */ /* 0x000fea0003800000 */
[----:B------:R-:W-:Y:S01]  /*2770*/  R2UR UR4, R0 ;  /* 0x00000000000472ca */ /* 0x000fe200000e0000 */
[----:B------:R-:W-:Y:S01]  /*2780*/  VOTEU.ANY UR5, UPT, PT ;  /* 0x0000000000057886 */ /* 0x000fe200038e0100 */
[----:B------:R-:W1:Y:S01]  /*2790*/  S2R R0, SR_LANEID ;  /* 0x0000000000007919 */ /* 0x000e620000000000 */
[----:B------:R-:W-:-:S10]  /*27a0*/  UFLO.U32 UR5, UR5 ;  /* 0x00000005000572bd */ /* 0x000fd400080e0000 */
[----:B------:R-:W-:-:S06]  /*27b0*/  ULOP3.LUT UR4, URZ, UR4, URZ, 0x33, !UPT ;  /* 0x00000004ff047292 */ /* 0x000fcc000f8e33ff */
[----:B------:R-:W-:-:S04]  /*27c0*/  IMAD.U32 R2, RZ, RZ, UR4 ;  /* 0x00000004ff027e24 */ /* 0x000fc8000f8e00ff */
[----:B------:R-:W2:Y:S02]  /*27d0*/  REDUX UR7, R2 ;  /* 0x00000000020773c4 */ /* 0x000ea40000000000 */
[----:B------:R3:W-:Y:S01]  /*27e0*/  UTCATOMSWS.AND URZ, UR4 ;  /* 0x0000000400ff79e3 */ /* 0x0007e20008000000 */
[----:B-1----:R-:W-:Y:S01]  /*27f0*/  ISETP.EQ.U32.AND P0, PT, R0, UR5, PT ;  /* 0x0000000500007c0c */ /* 0x002fe2000bf02070 */
[----:B--2---:R-:W-:-:S12]  /*2800*/  IMAD.U32 R0, RZ, RZ, UR7 ;  /* 0x00000007ff007e24 */ /* 0x004fd8000f8e00ff */
[----:B------:R3:W-:Y:S01]  /*2810*/  @P0 ATOMS.AND RZ, [UR6], R0 ;  /* 0x00000000ffff098c */ /* 0x0007e2000a800006 */
[----:B------:R-:W-:Y:S05]  /*2820*/  BRA `(.L_x_64) ;  /* 0x0000000000147947 */ /* 0x000fea0003800000 */
.L_x_66:
[----:B------:R-:W-:-:S07]  /*2830*/  MOV R2, 0x2850 ;  /* 0x0000285000027802 */ /* 0x000fce0000000f00 */
[----:B------:R-:W-:Y:S05]  /*2840*/  CALL.REL.NOINC `($__internal_0_$__cuda_sm10x_tcgen05_guardrail_trap_col_being_dealloced_not_returned_by_alloc) ;  /* 0x0000000000447944 */ /* 0x000fea0003c00000 */
[----:B------:R-:W-:Y:S05]  /*2850*/  BRA `(.L_x_64) ;  /* 0x0000000000087947 */ /* 0x000fea0003800000 */
.L_x_65:
[----:B------:R-:W-:-:S07]  /*2860*/  MOV R2, 0x2880 ;  /* 0x0000288000027802 */ /* 0x000fce0000000f00 */
[----:B------:R-:W-:Y:S05]  /*2870*/  CALL.REL.NOINC `($__internal_2_$__cuda_sm10x_tcgen05_guardrail_trap_unallocated_columns_being_dealloced) ;  /* 0x0000000000507944 */ /* 0x000fea0003c00000 */
.L_x_64:
[----:B------:R-:W-:Y:S01]  /*2880*/  NOP ;  /* 0x0000000000007918 */ /* 0x000fe20000000000 */
[----:B---3--:R-:W-:Y:S05]  /*2890*/  EXIT ;  /* 0x000000000000794d */ /* 0x008fea0003800000 */
.L_x_55:
[----:B------:R-:W1:Y:S02]  /*28a0*/  SYNCS.PHASECHK.TRANS64.TRYWAIT P0, [UR8+0x8000], RZ ;  /* 0x008000ffff0075a7 */ /* 0x000e640008001108 */
[----:B-1----:R-:W-:Y:S05]  /*28b0*/  @!P0 BRA `(.L_x_55) ;  /* 0xfffffffc00f88947 */ /* 0x002fea000383ffff */
[----:B------:R-:W-:Y:S05]  /*28c0*/  BRA `(.L_x_67) ;  /* 0xfffffff0004c7947 */ /* 0x000fea000383ffff */
.L_x_57:
[----:B------:R-:W1:Y:S02]  /*28d0*/  SYNCS.PHASECHK.TRANS64.TRYWAIT P1, [UR8+0x8010], RZ ;  /* 0x008010ffff0075a7 */ /* 0x000e640008021108 */
[----:B-1----:R-:W-:Y:S05]  /*28e0*/  @!P1 BRA `(.L_x_57) ;  /* 0xfffffffc00f89947 */ /* 0x002fea000383ffff */
[----:B------:R-:W-:Y:S05]  /*28f0*/  BRA `(.L_x_68) ;  /* 0xfffffff000a87947 */ /* 0x000fea000383ffff */
.L_x_58:
[----:B------:R-:W2:Y:S02]  /*2900*/  SYNCS.PHASECHK.TRANS64.TRYWAIT P0, [UR8+0x8000], R3 ;  /* 0x00800003ff0075a7 */ /* 0x000ea40008001108 */
[----:B--2---:R-:W-:Y:S05]  /*2910*/  @!P0 BRA `(.L_x_58) ;  /* 0xfffffffc00f88947 */ /* 0x004fea000383ffff */
[----:B------:R-:W-:Y:S05]  /*2920*/  BRA `(.L_x_69) ;  /* 0xfffffff400147947 */ /* 0x000fea000383ffff */
.L_x_60:
[----:B------:R-:W4:Y:S02]  /*2930*/  SYNCS.PHASECHK.TRANS64.TRYWAIT P0, [UR8+0x8010], R3 ;  /* 0x00801003ff0075a7 */ /* 0x000f240008001108 */
[----:B----4-:R-:W-:Y:S05]  /*2940*/  @!P0 BRA `(.L_x_60) ;  /* 0xfffffffc00f88947 */ /* 0x010fea000383ffff */
[----:B------:R-:W-:Y:S05]  /*2950*/  BRA `(.L_x_70) ;  /* 0xfffffff400647947 */ /* 0x000fea000383ffff */
        .weak           $__internal_0_$__cuda_sm10x_tcgen05_guardrail_trap_col_being_dealloced_not_returned_by_alloc
        .type           $__internal_0_$__cuda_sm10x_tcgen05_guardrail_trap_col_being_dealloced_not_returned_by_alloc,@function
        .size           $__internal_0_$__cuda_sm10x_tcgen05_guardrail_trap_col_being_dealloced_not_returned_by_alloc,($__internal_1_$__cuda_sm10x_tcgen05_guardrail_trap_phase_invalid_during_alloc - $__internal_0_$__cuda_sm10x_tcgen05_guardrail_trap_col_being_dealloced_not_returned_by_alloc)
$__internal_0_$__cuda_sm10x_tcgen05_guardrail_trap_col_being_dealloced_not_returned_by_alloc:
[----:B------:R-:W-:Y:S05]  /*2960*/  BPT.TRAP 0x1 ;  /* 0x000000040000795c */ /* 0x000fea0000300000 */
[----:B------:R-:W-:-:S04]  /*2970*/  IMAD.MOV.U32 R3, RZ, RZ, 0x0 ;  /* 0x00000000ff037424 */ /* 0x000fc800078e00ff */
[----:B------:R-:W-:Y:S05]  /*2980*/  RET.REL.NODEC R2 `(gluon_tcgen05) ;  /* 0xffffffd4029c7950 */ /* 0x000fea0003c3ffff */
        .weak           $__internal_1_$__cuda_sm10x_tcgen05_guardrail_trap_phase_invalid_during_alloc
        .type           $__internal_1_$__cuda_sm10x_tcgen05_guardrail_trap_phase_invalid_during_alloc,@function
        .size           $__internal_1_$__cuda_sm10x_tcgen05_guardrail_trap_phase_invalid_during_alloc,($__internal_2_$__cuda_sm10x_tcgen05_guardrail_trap_unallocated_columns_being_dealloced - $__internal_1_$__cuda_sm10x_tcgen05_guardrail_trap_phase_invalid_during_alloc)
$__internal_1_$__cuda_sm10x_tcgen05_guardrail_trap_phase_invalid_during_alloc:
[----:B------:R-:W-:Y:S05]  /*2990*/  BPT.TRAP 0x1 ;  /* 0x000000040000795c */ /* 0x000fea0000300000 */
[----:B------:R-:W-:-:S04]  /*29a0*/  IMAD.MOV.U32 R3, RZ, RZ, 0x0 ;  /* 0x00000000ff037424 */ /* 0x000fc800078e00ff */
[----:B------:R-:W-:Y:S05]  /*29b0*/  RET.REL.NODEC R2 `(gluon_tcgen05) ;  /* 0xffffffd402907950 */ /* 0x000fea0003c3ffff */
        .weak           $__internal_2_$__cuda_sm10x_tcgen05_guardrail_trap_unallocated_columns_being_dealloced
        .type           $__internal_2_$__cuda_sm10x_tcgen05_guardrail_trap_unallocated_columns_being_dealloced,@function
        .size           $__internal_2_$__cuda_sm10x_tcgen05_guardrail_trap_unallocated_columns_being_dealloced,(.L_x_74 - $__internal_2_$__cuda_sm10x_tcgen05_guardrail_trap_unallocated_columns_being_dealloced)
$__internal_2_$__cuda_sm10x_tcgen05_guardrail_trap_unallocated_columns_being_dealloced:
[----:B------:R-:W-:Y:S05]  /*29c0*/  BPT.TRAP 0x1 ;  /* 0x000000040000795c */ /* 0x000fea0000300000 */
[----:B------:R-:W-:-:S04]  /*29d0*/  IMAD.MOV.U32 R3, RZ, RZ, 0x0 ;  /* 0x00000000ff037424 */ /* 0x000fc800078e00ff */
[----:B------:R-:W-:Y:S05]  /*29e0*/  RET.REL.NODEC R2 `(gluon_tcgen05) ;  /* 0xffffffd402847950 */ /* 0x000fea0003c3ffff */
.L_x_71:
[----:B------:R-:W-:-:S00]  /*29f0*/  BRA `(.L_x_71) ;  /* 0xfffffffc00fc7947 */ /* 0x000fc0000383ffff */
[----:B------:R-:W-:-:S00]  /*2a00*/  NOP ;  /* 0x0000000000007918 */ /* 0x000fc00000000000 */
[----:B------:R-:W-:-:S00]  /*2a10*/  NOP ;  /* 0x0000000000007918 */ /* 0x000fc00000000000 */
[----:B------:R-:W-:-:S00]  /*2a20*/  NOP ;  /* 0x0000000000007918 */ /* 0x000fc00000000000 */
[----:B------:R-:W-:-:S00]  /*2a30*/  NOP ;  /* 0x0000000000007918 */ /* 0x000fc00000000000 */
[----:B------:R-:W-:-:S00]  /*2a40*/  NOP ;  /* 0x0000000000007918 */ /* 0x000fc00000000000 */
[----:B------:R-:W-:-:S00]  /*2a50*/  NOP ;  /* 0x0000000000007918 */ /* 0x000fc00000000000 */
[----:B------:R-:W-:-:S00]  /*2a60*/  NOP ;  /* 0x0000000000007918 */ /* 0x000fc00000000000 */
[----:B------:R-:W-:-:S00]  /*2a70*/  NOP ;  /* 0x0000000000007918 */ /* 0x000fc00000000000 */
.L_x_74:


//--------------------- .nv.shared.gluon_tcgen05  --------------------------
	.section	.nv.shared.gluon_tcgen05,"aw",@nobits
	.sectionflags	@""
	.align	16
	.zero		1024


//--------------------- .nv.shared.reserved.0     --------------------------
	.section	.nv.shared.reserved.0,"aw",@nobits
	.align	8
	.weak		__nv_reservedSMEM_offset_0_alias
	.size		__nv_reservedSMEM_offset_0_alias, 0, 64
	.other		__nv_reservedSMEM_offset_0_alias,@"STO_CUDA_RESERVED_SHARED STV_DEFAULT"
__nv_reservedSMEM_offset_0_alias:
	.zero		0
.nv.shared.reserved.0:
	.zero		64
	.weak		__nv_reservedSMEM_allocation_phase
	.type		__nv_reservedSMEM_allocation_phase,@object
	.size		__nv_reservedSMEM_allocation_phase,(.L_0 - __nv_reservedSMEM_allocation_phase)
__nv_reservedSMEM_allocation_phase:
	.zero		1
.L_0:
	.zero		7
	.weak		__nv_reservedSMEM_devtool_atexit_pc
	.type		__nv_reservedSMEM_devtool_atexit_pc,@object
	.size		__nv_reservedSMEM_devtool_atexit_pc,(__nv_reservedSMEM_allocation_mask - __nv_reservedSMEM_devtool_atexit_pc)
__nv_reservedSMEM_devtool_atexit_pc:
	.zero		8
	.weak		__nv_reservedSMEM_allocation_mask
	.type		__nv_reservedSMEM_allocation_mask,@object
	.size		__nv_reservedSMEM_allocation_mask,(.L_2 - __nv_reservedSMEM_allocation_mask)
__nv_reservedSMEM_allocation_mask:
	.zero		4
.L_2:


//--------------------- .nv.constant0.gluon_tcgen05 --------------------------
	.section	.nv.constant0.gluon_tcgen05,"a",@progbits
	.sectionflags	@""
	.align	4
.nv.constant0.gluon_tcgen05:
	.zero		976


//--------------------- SYMBOLS --------------------------

	.type		.nv.reservedSmem.offset0,@object
	.size		.nv.reservedSmem.offset0,0x4
	.type		.nv.reservedSmem.cap,@object
	.size		.nv.reservedSmem.cap,0x4
